//
// Generated by NVIDIA NVVM Compiler
//
// Compiler Build ID: CL-36424714
// Cuda compilation tools, release 13.0, V13.0.88
// Based on NVVM 20.0.0
//

.version 9.0
.target sm_100
.address_size 64

	// .globl	_Z5queenPii
.extern .func  (.param .b32 func_retval0) vprintf
(
	.param .b64 vprintf_param_0,
	.param .b64 vprintf_param_1
)
;
.global .align 1 .b8 $str[8] = {37, 100, 46, 10, 37, 115, 10};

.visible .entry _Z5queenPii(
	.param .u64 .ptr .align 1 _Z5queenPii_param_0,
	.param .u32 _Z5queenPii_param_1
)
{
	.local .align 16 .b8 	__local_depot0[256];
	.reg .b64 	%SP;
	.reg .b64 	%SPL;
	.reg .pred 	%p<156>;
	.reg .b16 	%rs<405>;
	.reg .b32 	%r<119>;
	.reg .b64 	%rd<38>;

	mov.u64 	%SPL, __local_depot0;
	cvta.local.u64 	%SP, %SPL;
	ld.param.u64 	%rd13, [_Z5queenPii_param_0];
	ld.param.u32 	%r14, [_Z5queenPii_param_1];
	add.u64 	%rd14, %SP, 0;
	add.u64 	%rd1, %SPL, 0;
	add.u64 	%rd2, %SPL, 240;
	bar.sync 	0;
	mov.u32 	%r1, %tid.x;
	cvt.u16.u32 	%rs1, %r1;
	cvt.u64.u32 	%rd16, %r1;
	mov.u32 	%r2, %tid.y;
	cvt.u16.u32 	%rs2, %r2;
	mov.u32 	%r3, %tid.z;
	mov.u32 	%r15, %ctaid.x;
	mul.hi.u32 	%r16, %r15, 1717986919;
	shr.u32 	%r4, %r16, 2;
	cvt.u16.u32 	%rs3, %r4;
	mul.lo.s32 	%r17, %r4, 10;
	sub.s32 	%r5, %r15, %r17;
	mov.u32 	%r18, %ctaid.y;
	cvt.u16.u32 	%rs9, %r18;
	mul.hi.u16 	%rs10, %rs9, -13107;
	shr.u16 	%rs4, %rs10, 3;
	mul.lo.s16 	%rs11, %rs4, 10;
	sub.s16 	%rs5, %rs9, %rs11;
	mov.u32 	%r19, %ctaid.z;
	cvt.u16.u32 	%rs12, %r19;
	mul.hi.u16 	%rs13, %rs12, -13107;
	shr.u16 	%rs6, %rs13, 3;
	mul.lo.s16 	%rs14, %rs6, 10;
	sub.s16 	%rs7, %rs12, %rs14;
	cvt.u16.u32 	%rs8, %r14;
	mov.b16 	%rs15, 0;
	st.local.v2.u8 	[%rd2], {%rs15, %rs15};
	st.local.v2.u8 	[%rd2+2], {%rs15, %rs15};
	st.local.v2.u8 	[%rd2+4], {%rs15, %rs15};
	st.local.v2.u8 	[%rd2+6], {%rs15, %rs15};
	st.local.v2.u8 	[%rd2+8], {%rs15, %rs15};
	cvt.s64.s8 	%rd17, %rd16;
	add.s64 	%rd3, %rd2, %rd17;
	ld.local.u8 	%rs16, [%rd3];
	setp.ne.s16 	%p1, %rs16, 0;
	@%p1 bra 	$L__BB0_353;
	mov.b16 	%rs17, 1;
	st.local.u8 	[%rd3], %rs17;
	cvt.u64.u16 	%rd18, %rs2;
	cvt.s64.s8 	%rd19, %rd18;
	add.s64 	%rd4, %rd2, %rd19;
	ld.local.u8 	%rs18, [%rd4];
	setp.ne.s16 	%p2, %rs18, 0;
	@%p2 bra 	$L__BB0_353;
	mov.b16 	%rs19, 1;
	st.local.u8 	[%rd4], %rs19;
	cvt.u64.u32 	%rd20, %r3;
	add.s64 	%rd5, %rd2, %rd20;
	ld.local.u8 	%rs20, [%rd5];
	setp.ne.s16 	%p3, %rs20, 0;
	@%p3 bra 	$L__BB0_353;
	mov.b16 	%rs21, 1;
	st.local.u8 	[%rd5], %rs21;
	cvt.u64.u16 	%rd21, %rs3;
	cvt.s64.s8 	%rd22, %rd21;
	add.s64 	%rd6, %rd2, %rd22;
	ld.local.u8 	%rs22, [%rd6];
	setp.ne.s16 	%p4, %rs22, 0;
	@%p4 bra 	$L__BB0_353;
	mov.b16 	%rs23, 1;
	st.local.u8 	[%rd6], %rs23;
	cvt.u64.u32 	%rd23, %r5;
	add.s64 	%rd7, %rd2, %rd23;
	ld.local.u8 	%rs24, [%rd7];
	setp.ne.s16 	%p5, %rs24, 0;
	@%p5 bra 	$L__BB0_353;
	cvt.u64.u16 	%rd24, %rs4;
	mov.b16 	%rs25, 1;
	st.local.u8 	[%rd7], %rs25;
	cvt.s64.s8 	%rd25, %rd24;
	add.s64 	%rd8, %rd2, %rd25;
	ld.local.u8 	%rs26, [%rd8];
	setp.ne.s16 	%p6, %rs26, 0;
	@%p6 bra 	$L__BB0_353;
	mov.b16 	%rs27, 1;
	st.local.u8 	[%rd8], %rs27;
	cvt.u64.u16 	%rd26, %rs5;
	add.s64 	%rd9, %rd2, %rd26;
	ld.local.u8 	%rs28, [%rd9];
	setp.ne.s16 	%p7, %rs28, 0;
	@%p7 bra 	$L__BB0_353;
	cvt.u64.u16 	%rd27, %rs6;
	mov.b16 	%rs29, 1;
	st.local.u8 	[%rd9], %rs29;
	cvt.s64.s8 	%rd28, %rd27;
	add.s64 	%rd10, %rd2, %rd28;
	ld.local.u8 	%rs30, [%rd10];
	setp.ne.s16 	%p8, %rs30, 0;
	@%p8 bra 	$L__BB0_353;
	mov.b16 	%rs31, 1;
	st.local.u8 	[%rd10], %rs31;
	cvt.u64.u16 	%rd29, %rs7;
	add.s64 	%rd11, %rd2, %rd29;
	ld.local.u8 	%rs32, [%rd11];
	setp.ne.s16 	%p9, %rs32, 0;
	@%p9 bra 	$L__BB0_353;
	mov.b16 	%rs33, 1;
	st.local.u8 	[%rd11], %rs33;
	cvt.u64.u16 	%rd30, %rs8;
	cvt.s64.s8 	%rd31, %rd30;
	add.s64 	%rd12, %rd2, %rd31;
	ld.local.u8 	%rs34, [%rd12];
	setp.ne.s16 	%p10, %rs34, 0;
	@%p10 bra 	$L__BB0_353;
	mov.b16 	%rs35, 1;
	st.local.u8 	[%rd12], %rs35;
	cvt.s32.s8 	%r6, %r1;
	cvt.s32.s8 	%r7, %r2;
	min.s32 	%r22, %r6, %r7;
	max.s32 	%r23, %r6, %r7;
	sub.s32 	%r24, %r23, %r22;
	setp.eq.s32 	%p11, %r24, 1;
	@%p11 bra 	$L__BB0_353;
	sub.s32 	%r25, %r6, %r3;
	abs.s32 	%r26, %r25;
	setp.eq.s32 	%p12, %r26, 2;
	@%p12 bra 	$L__BB0_353;
	cvt.s32.s8 	%r8, %r4;
	sub.s32 	%r27, %r6, %r8;
	abs.s32 	%r28, %r27;
	setp.eq.s32 	%p13, %r28, 3;
	@%p13 bra 	$L__BB0_353;
	sub.s32 	%r29, %r6, %r5;
	abs.s32 	%r30, %r29;
	setp.eq.s32 	%p14, %r30, 4;
	@%p14 bra 	$L__BB0_353;
	cvt.u32.u16 	%r31, %rs4;
	cvt.s32.s8 	%r9, %r31;
	sub.s32 	%r32, %r6, %r9;
	abs.s32 	%r33, %r32;
	setp.eq.s32 	%p15, %r33, 5;
	@%p15 bra 	$L__BB0_353;
	cvt.u32.u16 	%r10, %rs5;
	sub.s32 	%r34, %r6, %r10;
	abs.s32 	%r35, %r34;
	setp.eq.s32 	%p16, %r35, 6;
	@%p16 bra 	$L__BB0_353;
	cvt.u32.u16 	%r36, %rs6;
	cvt.s32.s8 	%r11, %r36;
	sub.s32 	%r37, %r6, %r11;
	abs.s32 	%r38, %r37;
	setp.eq.s32 	%p17, %r38, 7;
	@%p17 bra 	$L__BB0_353;
	cvt.u32.u16 	%r12, %rs7;
	sub.s32 	%r39, %r6, %r12;
	abs.s32 	%r40, %r39;
	setp.eq.s32 	%p18, %r40, 8;
	@%p18 bra 	$L__BB0_353;
	cvt.s32.s8 	%r13, %r14;
	sub.s32 	%r41, %r6, %r13;
	abs.s32 	%r42, %r41;
	setp.eq.s32 	%p19, %r42, 9;
	@%p19 bra 	$L__BB0_353;
	sub.s32 	%r43, %r7, %r3;
	abs.s32 	%r44, %r43;
	setp.eq.s32 	%p20, %r44, 1;
	@%p20 bra 	$L__BB0_353;
	sub.s32 	%r45, %r7, %r8;
	abs.s32 	%r46, %r45;
	setp.eq.s32 	%p21, %r46, 2;
	@%p21 bra 	$L__BB0_353;
	sub.s32 	%r47, %r7, %r5;
	abs.s32 	%r48, %r47;
	setp.eq.s32 	%p22, %r48, 3;
	@%p22 bra 	$L__BB0_353;
	sub.s32 	%r49, %r7, %r9;
	abs.s32 	%r50, %r49;
	setp.eq.s32 	%p23, %r50, 4;
	@%p23 bra 	$L__BB0_353;
	sub.s32 	%r51, %r7, %r10;
	abs.s32 	%r52, %r51;
	setp.eq.s32 	%p24, %r52, 5;
	@%p24 bra 	$L__BB0_353;
	sub.s32 	%r53, %r7, %r11;
	abs.s32 	%r54, %r53;
	setp.eq.s32 	%p25, %r54, 6;
	@%p25 bra 	$L__BB0_353;
	sub.s32 	%r55, %r7, %r12;
	abs.s32 	%r56, %r55;
	setp.eq.s32 	%p26, %r56, 7;
	@%p26 bra 	$L__BB0_353;
	sub.s32 	%r57, %r7, %r13;
	abs.s32 	%r58, %r57;
	setp.eq.s32 	%p27, %r58, 8;
	@%p27 bra 	$L__BB0_353;
	sub.s32 	%r59, %r3, %r8;
	abs.s32 	%r60, %r59;
	setp.eq.s32 	%p28, %r60, 1;
	@%p28 bra 	$L__BB0_353;
	sub.s32 	%r61, %r3, %r5;
	abs.s32 	%r62, %r61;
	setp.eq.s32 	%p29, %r62, 2;
	@%p29 bra 	$L__BB0_353;
	sub.s32 	%r63, %r3, %r9;
	abs.s32 	%r64, %r63;
	setp.eq.s32 	%p30, %r64, 3;
	@%p30 bra 	$L__BB0_353;
	sub.s32 	%r65, %r3, %r10;
	abs.s32 	%r66, %r65;
	setp.eq.s32 	%p31, %r66, 4;
	@%p31 bra 	$L__BB0_353;
	sub.s32 	%r67, %r3, %r11;
	abs.s32 	%r68, %r67;
	setp.eq.s32 	%p32, %r68, 5;
	@%p32 bra 	$L__BB0_353;
	sub.s32 	%r69, %r3, %r12;
	abs.s32 	%r70, %r69;
	setp.eq.s32 	%p33, %r70, 6;
	@%p33 bra 	$L__BB0_353;
	sub.s32 	%r71, %r3, %r13;
	abs.s32 	%r72, %r71;
	setp.eq.s32 	%p34, %r72, 7;
	@%p34 bra 	$L__BB0_353;
	sub.s32 	%r73, %r8, %r5;
	abs.s32 	%r74, %r73;
	setp.eq.s32 	%p35, %r74, 1;
	@%p35 bra 	$L__BB0_353;
	sub.s32 	%r75, %r8, %r9;
	abs.s32 	%r76, %r75;
	setp.eq.s32 	%p36, %r76, 2;
	@%p36 bra 	$L__BB0_353;
	sub.s32 	%r77, %r8, %r10;
	abs.s32 	%r78, %r77;
	setp.eq.s32 	%p37, %r78, 3;
	@%p37 bra 	$L__BB0_353;
	sub.s32 	%r79, %r8, %r11;
	abs.s32 	%r80, %r79;
	setp.eq.s32 	%p38, %r80, 4;
	@%p38 bra 	$L__BB0_353;
	sub.s32 	%r81, %r8, %r12;
	abs.s32 	%r82, %r81;
	setp.eq.s32 	%p39, %r82, 5;
	@%p39 bra 	$L__BB0_353;
	sub.s32 	%r83, %r8, %r13;
	abs.s32 	%r84, %r83;
	setp.eq.s32 	%p40, %r84, 6;
	@%p40 bra 	$L__BB0_353;
	sub.s32 	%r85, %r5, %r9;
	abs.s32 	%r86, %r85;
	setp.eq.s32 	%p41, %r86, 1;
	@%p41 bra 	$L__BB0_353;
	sub.s32 	%r87, %r5, %r10;
	abs.s32 	%r88, %r87;
	setp.eq.s32 	%p42, %r88, 2;
	@%p42 bra 	$L__BB0_353;
	sub.s32 	%r89, %r5, %r11;
	abs.s32 	%r90, %r89;
	setp.eq.s32 	%p43, %r90, 3;
	@%p43 bra 	$L__BB0_353;
	sub.s32 	%r91, %r5, %r12;
	abs.s32 	%r92, %r91;
	setp.eq.s32 	%p44, %r92, 4;
	@%p44 bra 	$L__BB0_353;
	sub.s32 	%r93, %r5, %r13;
	abs.s32 	%r94, %r93;
	setp.eq.s32 	%p45, %r94, 5;
	@%p45 bra 	$L__BB0_353;
	sub.s32 	%r95, %r9, %r10;
	abs.s32 	%r96, %r95;
	setp.eq.s32 	%p46, %r96, 1;
	@%p46 bra 	$L__BB0_353;
	sub.s32 	%r97, %r9, %r11;
	abs.s32 	%r98, %r97;
	setp.eq.s32 	%p47, %r98, 2;
	@%p47 bra 	$L__BB0_353;
	sub.s32 	%r99, %r9, %r12;
	abs.s32 	%r100, %r99;
	setp.eq.s32 	%p48, %r100, 3;
	@%p48 bra 	$L__BB0_353;
	sub.s32 	%r101, %r9, %r13;
	abs.s32 	%r102, %r101;
	setp.eq.s32 	%p49, %r102, 4;
	@%p49 bra 	$L__BB0_353;
	sub.s32 	%r103, %r10, %r11;
	abs.s32 	%r104, %r103;
	setp.eq.s32 	%p50, %r104, 1;
	@%p50 bra 	$L__BB0_353;
	sub.s32 	%r105, %r10, %r12;
	abs.s32 	%r106, %r105;
	setp.eq.s32 	%p51, %r106, 2;
	@%p51 bra 	$L__BB0_353;
	sub.s32 	%r107, %r10, %r13;
	abs.s32 	%r108, %r107;
	setp.eq.s32 	%p52, %r108, 3;
	@%p52 bra 	$L__BB0_353;
	sub.s32 	%r109, %r11, %r12;
	abs.s32 	%r110, %r109;
	setp.eq.s32 	%p53, %r110, 1;
	@%p53 bra 	$L__BB0_353;
	sub.s32 	%r111, %r11, %r13;
	abs.s32 	%r112, %r111;
	setp.eq.s32 	%p54, %r112, 2;
	@%p54 bra 	$L__BB0_353;
	sub.s32 	%r113, %r12, %r13;
	abs.s32 	%r114, %r113;
	setp.eq.s32 	%p55, %r114, 1;
	@%p55 bra 	$L__BB0_353;
	and.b16  	%rs36, %rs1, 255;
	setp.eq.s16 	%p56, %rs36, 0;
	selp.b16 	%rs37, 81, 46, %p56;
	st.local.u8 	[%rd1], %rs37;
	mov.b16 	%rs38, 32;
	st.local.u8 	[%rd1+1], %rs38;
	setp.eq.s16 	%p57, %rs36, 1;
	@%p57 bra 	$L__BB0_57;
	mov.b16 	%rs39, 46;
	st.local.u8 	[%rd1+2], %rs39;
	bra.uni 	$L__BB0_58;
$L__BB0_57:
	mov.b16 	%rs40, 81;
	st.local.u8 	[%rd1+2], %rs40;
$L__BB0_58:
	mov.b16 	%rs41, 32;
	st.local.u8 	[%rd1+3], %rs41;
	setp.eq.s16 	%p58, %rs36, 2;
	@%p58 bra 	$L__BB0_60;
	mov.b16 	%rs43, 46;
	st.local.u8 	[%rd1+4], %rs43;
	bra.uni 	$L__BB0_61;
$L__BB0_60:
	mov.b16 	%rs44, 81;
	st.local.u8 	[%rd1+4], %rs44;
$L__BB0_61:
	mov.b16 	%rs45, 32;
	st.local.u8 	[%rd1+5], %rs45;
	setp.eq.s16 	%p59, %rs36, 3;
	@%p59 bra 	$L__BB0_63;
	mov.b16 	%rs47, 46;
	st.local.u8 	[%rd1+6], %rs47;
	bra.uni 	$L__BB0_64;
$L__BB0_63:
	mov.b16 	%rs48, 81;
	st.local.u8 	[%rd1+6], %rs48;
$L__BB0_64:
	mov.b16 	%rs49, 32;
	st.local.u8 	[%rd1+7], %rs49;
	setp.eq.s16 	%p60, %rs36, 4;
	@%p60 bra 	$L__BB0_66;
	mov.b16 	%rs51, 46;
	st.local.u8 	[%rd1+8], %rs51;
	bra.uni 	$L__BB0_67;
$L__BB0_66:
	mov.b16 	%rs52, 81;
	st.local.u8 	[%rd1+8], %rs52;
$L__BB0_67:
	mov.b16 	%rs53, 32;
	st.local.u8 	[%rd1+9], %rs53;
	setp.eq.s16 	%p61, %rs36, 5;
	@%p61 bra 	$L__BB0_69;
	mov.b16 	%rs55, 46;
	st.local.u8 	[%rd1+10], %rs55;
	bra.uni 	$L__BB0_70;
$L__BB0_69:
	mov.b16 	%rs56, 81;
	st.local.u8 	[%rd1+10], %rs56;
$L__BB0_70:
	mov.b16 	%rs57, 32;
	st.local.u8 	[%rd1+11], %rs57;
	setp.eq.s16 	%p62, %rs36, 6;
	@%p62 bra 	$L__BB0_72;
	mov.b16 	%rs59, 46;
	st.local.u8 	[%rd1+12], %rs59;
	bra.uni 	$L__BB0_73;
$L__BB0_72:
	mov.b16 	%rs60, 81;
	st.local.u8 	[%rd1+12], %rs60;
$L__BB0_73:
	mov.b16 	%rs61, 32;
	st.local.u8 	[%rd1+13], %rs61;
	setp.eq.s16 	%p63, %rs36, 7;
	@%p63 bra 	$L__BB0_75;
	mov.b16 	%rs63, 46;
	st.local.u8 	[%rd1+14], %rs63;
	bra.uni 	$L__BB0_76;
$L__BB0_75:
	mov.b16 	%rs64, 81;
	st.local.u8 	[%rd1+14], %rs64;
$L__BB0_76:
	mov.b16 	%rs65, 32;
	st.local.u8 	[%rd1+15], %rs65;
	setp.eq.s16 	%p64, %rs36, 8;
	@%p64 bra 	$L__BB0_78;
	mov.b16 	%rs67, 46;
	st.local.u8 	[%rd1+16], %rs67;
	bra.uni 	$L__BB0_79;
$L__BB0_78:
	mov.b16 	%rs68, 81;
	st.local.u8 	[%rd1+16], %rs68;
$L__BB0_79:
	mov.b16 	%rs69, 32;
	st.local.u8 	[%rd1+17], %rs69;
	setp.eq.s16 	%p65, %rs36, 9;
	@%p65 bra 	$L__BB0_81;
	mov.b16 	%rs71, 46;
	st.local.u8 	[%rd1+18], %rs71;
	bra.uni 	$L__BB0_82;
$L__BB0_81:
	mov.b16 	%rs72, 81;
	st.local.u8 	[%rd1+18], %rs72;
$L__BB0_82:
	mov.b16 	%rs73, 32;
	st.local.u8 	[%rd1+19], %rs73;
	mov.b16 	%rs74, 10;
	st.local.u8 	[%rd1+20], %rs74;
	and.b16  	%rs75, %rs2, 255;
	setp.eq.s16 	%p66, %rs75, 0;
	@%p66 bra 	$L__BB0_84;
	mov.b16 	%rs76, 46;
	st.local.u8 	[%rd1+21], %rs76;
	bra.uni 	$L__BB0_85;
$L__BB0_84:
	mov.b16 	%rs77, 81;
	st.local.u8 	[%rd1+21], %rs77;
$L__BB0_85:
	mov.b16 	%rs78, 32;
	st.local.u8 	[%rd1+22], %rs78;
	setp.eq.s16 	%p67, %rs75, 1;
	@%p67 bra 	$L__BB0_87;
	mov.b16 	%rs80, 46;
	st.local.u8 	[%rd1+23], %rs80;
	bra.uni 	$L__BB0_88;
$L__BB0_87:
	mov.b16 	%rs81, 81;
	st.local.u8 	[%rd1+23], %rs81;
$L__BB0_88:
	mov.b16 	%rs82, 32;
	st.local.u8 	[%rd1+24], %rs82;
	setp.eq.s16 	%p68, %rs75, 2;
	@%p68 bra 	$L__BB0_90;
	mov.b16 	%rs84, 46;
	st.local.u8 	[%rd1+25], %rs84;
	bra.uni 	$L__BB0_91;
$L__BB0_90:
	mov.b16 	%rs85, 81;
	st.local.u8 	[%rd1+25], %rs85;
$L__BB0_91:
	mov.b16 	%rs86, 32;
	st.local.u8 	[%rd1+26], %rs86;
	setp.eq.s16 	%p69, %rs75, 3;
	@%p69 bra 	$L__BB0_93;
	mov.b16 	%rs88, 46;
	st.local.u8 	[%rd1+27], %rs88;
	bra.uni 	$L__BB0_94;
$L__BB0_93:
	mov.b16 	%rs89, 81;
	st.local.u8 	[%rd1+27], %rs89;
$L__BB0_94:
	mov.b16 	%rs90, 32;
	st.local.u8 	[%rd1+28], %rs90;
	setp.eq.s16 	%p70, %rs75, 4;
	@%p70 bra 	$L__BB0_96;
	mov.b16 	%rs92, 46;
	st.local.u8 	[%rd1+29], %rs92;
	bra.uni 	$L__BB0_97;
$L__BB0_96:
	mov.b16 	%rs93, 81;
	st.local.u8 	[%rd1+29], %rs93;
$L__BB0_97:
	mov.b16 	%rs94, 32;
	st.local.u8 	[%rd1+30], %rs94;
	setp.eq.s16 	%p71, %rs75, 5;
	@%p71 bra 	$L__BB0_99;
	mov.b16 	%rs96, 46;
	st.local.u8 	[%rd1+31], %rs96;
	bra.uni 	$L__BB0_100;
$L__BB0_99:
	mov.b16 	%rs97, 81;
	st.local.u8 	[%rd1+31], %rs97;
$L__BB0_100:
	mov.b16 	%rs98, 32;
	st.local.u8 	[%rd1+32], %rs98;
	setp.eq.s16 	%p72, %rs75, 6;
	@%p72 bra 	$L__BB0_102;
	mov.b16 	%rs100, 46;
	st.local.u8 	[%rd1+33], %rs100;
	bra.uni 	$L__BB0_103;
$L__BB0_102:
	mov.b16 	%rs101, 81;
	st.local.u8 	[%rd1+33], %rs101;
$L__BB0_103:
	mov.b16 	%rs102, 32;
	st.local.u8 	[%rd1+34], %rs102;
	setp.eq.s16 	%p73, %rs75, 7;
	@%p73 bra 	$L__BB0_105;
	mov.b16 	%rs104, 46;
	st.local.u8 	[%rd1+35], %rs104;
	bra.uni 	$L__BB0_106;
$L__BB0_105:
	mov.b16 	%rs105, 81;
	st.local.u8 	[%rd1+35], %rs105;
$L__BB0_106:
	mov.b16 	%rs106, 32;
	st.local.u8 	[%rd1+36], %rs106;
	setp.eq.s16 	%p74, %rs75, 8;
	@%p74 bra 	$L__BB0_108;
	mov.b16 	%rs108, 46;
	st.local.u8 	[%rd1+37], %rs108;
	bra.uni 	$L__BB0_109;
$L__BB0_108:
	mov.b16 	%rs109, 81;
	st.local.u8 	[%rd1+37], %rs109;
$L__BB0_109:
	mov.b16 	%rs110, 32;
	st.local.u8 	[%rd1+38], %rs110;
	setp.eq.s16 	%p75, %rs75, 9;
	@%p75 bra 	$L__BB0_111;
	mov.b16 	%rs112, 46;
	st.local.u8 	[%rd1+39], %rs112;
	bra.uni 	$L__BB0_112;
$L__BB0_111:
	mov.b16 	%rs113, 81;
	st.local.u8 	[%rd1+39], %rs113;
$L__BB0_112:
	mov.b16 	%rs114, 32;
	st.local.u8 	[%rd1+40], %rs114;
	mov.b16 	%rs115, 10;
	st.local.u8 	[%rd1+41], %rs115;
	setp.eq.s32 	%p76, %r3, 0;
	@%p76 bra 	$L__BB0_114;
	mov.b16 	%rs116, 46;
	st.local.u8 	[%rd1+42], %rs116;
	bra.uni 	$L__BB0_115;
$L__BB0_114:
	mov.b16 	%rs117, 81;
	st.local.u8 	[%rd1+42], %rs117;
$L__BB0_115:
	mov.b16 	%rs118, 32;
	st.local.u8 	[%rd1+43], %rs118;
	setp.eq.s32 	%p77, %r3, 1;
	@%p77 bra 	$L__BB0_117;
	mov.b16 	%rs119, 46;
	st.local.u8 	[%rd1+44], %rs119;
	bra.uni 	$L__BB0_118;
$L__BB0_117:
	mov.b16 	%rs120, 81;
	st.local.u8 	[%rd1+44], %rs120;
$L__BB0_118:
	mov.b16 	%rs121, 32;
	st.local.u8 	[%rd1+45], %rs121;
	setp.eq.s32 	%p78, %r3, 2;
	@%p78 bra 	$L__BB0_120;
	mov.b16 	%rs122, 46;
	st.local.u8 	[%rd1+46], %rs122;
	bra.uni 	$L__BB0_121;
$L__BB0_120:
	mov.b16 	%rs123, 81;
	st.local.u8 	[%rd1+46], %rs123;
$L__BB0_121:
	mov.b16 	%rs124, 32;
	st.local.u8 	[%rd1+47], %rs124;
	setp.eq.s32 	%p79, %r3, 3;
	@%p79 bra 	$L__BB0_123;
	mov.b16 	%rs125, 46;
	st.local.u8 	[%rd1+48], %rs125;
	bra.uni 	$L__BB0_124;
$L__BB0_123:
	mov.b16 	%rs126, 81;
	st.local.u8 	[%rd1+48], %rs126;
$L__BB0_124:
	mov.b16 	%rs127, 32;
	st.local.u8 	[%rd1+49], %rs127;
	setp.eq.s32 	%p80, %r3, 4;
	@%p80 bra 	$L__BB0_126;
	mov.b16 	%rs128, 46;
	st.local.u8 	[%rd1+50], %rs128;
	bra.uni 	$L__BB0_127;
$L__BB0_126:
	mov.b16 	%rs129, 81;
	st.local.u8 	[%rd1+50], %rs129;
$L__BB0_127:
	mov.b16 	%rs130, 32;
	st.local.u8 	[%rd1+51], %rs130;
	setp.eq.s32 	%p81, %r3, 5;
	@%p81 bra 	$L__BB0_129;
	mov.b16 	%rs131, 46;
	st.local.u8 	[%rd1+52], %rs131;
	bra.uni 	$L__BB0_130;
$L__BB0_129:
	mov.b16 	%rs132, 81;
	st.local.u8 	[%rd1+52], %rs132;
$L__BB0_130:
	mov.b16 	%rs133, 32;
	st.local.u8 	[%rd1+53], %rs133;
	setp.eq.s32 	%p82, %r3, 6;
	@%p82 bra 	$L__BB0_132;
	mov.b16 	%rs134, 46;
	st.local.u8 	[%rd1+54], %rs134;
	bra.uni 	$L__BB0_133;
$L__BB0_132:
	mov.b16 	%rs135, 81;
	st.local.u8 	[%rd1+54], %rs135;
$L__BB0_133:
	mov.b16 	%rs136, 32;
	st.local.u8 	[%rd1+55], %rs136;
	setp.eq.s32 	%p83, %r3, 7;
	@%p83 bra 	$L__BB0_135;
	mov.b16 	%rs137, 46;
	st.local.u8 	[%rd1+56], %rs137;
	bra.uni 	$L__BB0_136;
$L__BB0_135:
	mov.b16 	%rs138, 81;
	st.local.u8 	[%rd1+56], %rs138;
$L__BB0_136:
	mov.b16 	%rs139, 32;
	st.local.u8 	[%rd1+57], %rs139;
	setp.eq.s32 	%p84, %r3, 8;
	@%p84 bra 	$L__BB0_138;
	mov.b16 	%rs140, 46;
	st.local.u8 	[%rd1+58], %rs140;
	bra.uni 	$L__BB0_139;
$L__BB0_138:
	mov.b16 	%rs141, 81;
	st.local.u8 	[%rd1+58], %rs141;
$L__BB0_139:
	mov.b16 	%rs142, 32;
	st.local.u8 	[%rd1+59], %rs142;
	setp.eq.s32 	%p85, %r3, 9;
	@%p85 bra 	$L__BB0_141;
	mov.b16 	%rs143, 46;
	st.local.u8 	[%rd1+60], %rs143;
	bra.uni 	$L__BB0_142;
$L__BB0_141:
	mov.b16 	%rs144, 81;
	st.local.u8 	[%rd1+60], %rs144;
$L__BB0_142:
	mov.b16 	%rs145, 32;
	st.local.u8 	[%rd1+61], %rs145;
	mov.b16 	%rs146, 10;
	st.local.u8 	[%rd1+62], %rs146;
	and.b16  	%rs147, %rs3, 255;
	setp.eq.s16 	%p86, %rs147, 0;
	@%p86 bra 	$L__BB0_144;
	mov.b16 	%rs148, 46;
	st.local.u8 	[%rd1+63], %rs148;
	bra.uni 	$L__BB0_145;
$L__BB0_144:
	mov.b16 	%rs149, 81;
	st.local.u8 	[%rd1+63], %rs149;
$L__BB0_145:
	mov.b16 	%rs150, 32;
	st.local.u8 	[%rd1+64], %rs150;
	setp.eq.s16 	%p87, %rs147, 1;
	@%p87 bra 	$L__BB0_147;
	mov.b16 	%rs152, 46;
	st.local.u8 	[%rd1+65], %rs152;
	bra.uni 	$L__BB0_148;
$L__BB0_147:
	mov.b16 	%rs153, 81;
	st.local.u8 	[%rd1+65], %rs153;
$L__BB0_148:
	mov.b16 	%rs154, 32;
	st.local.u8 	[%rd1+66], %rs154;
	setp.eq.s16 	%p88, %rs147, 2;
	@%p88 bra 	$L__BB0_150;
	mov.b16 	%rs156, 46;
	st.local.u8 	[%rd1+67], %rs156;
	bra.uni 	$L__BB0_151;
$L__BB0_150:
	mov.b16 	%rs157, 81;
	st.local.u8 	[%rd1+67], %rs157;
$L__BB0_151:
	mov.b16 	%rs158, 32;
	st.local.u8 	[%rd1+68], %rs158;
	setp.eq.s16 	%p89, %rs147, 3;
	@%p89 bra 	$L__BB0_153;
	mov.b16 	%rs160, 46;
	st.local.u8 	[%rd1+69], %rs160;
	bra.uni 	$L__BB0_154;
$L__BB0_153:
	mov.b16 	%rs161, 81;
	st.local.u8 	[%rd1+69], %rs161;
$L__BB0_154:
	mov.b16 	%rs162, 32;
	st.local.u8 	[%rd1+70], %rs162;
	setp.eq.s16 	%p90, %rs147, 4;
	@%p90 bra 	$L__BB0_156;
	mov.b16 	%rs164, 46;
	st.local.u8 	[%rd1+71], %rs164;
	bra.uni 	$L__BB0_157;
$L__BB0_156:
	mov.b16 	%rs165, 81;
	st.local.u8 	[%rd1+71], %rs165;
$L__BB0_157:
	mov.b16 	%rs166, 32;
	st.local.u8 	[%rd1+72], %rs166;
	setp.eq.s16 	%p91, %rs147, 5;
	@%p91 bra 	$L__BB0_159;
	mov.b16 	%rs168, 46;
	st.local.u8 	[%rd1+73], %rs168;
	bra.uni 	$L__BB0_160;
$L__BB0_159:
	mov.b16 	%rs169, 81;
	st.local.u8 	[%rd1+73], %rs169;
$L__BB0_160:
	mov.b16 	%rs170, 32;
	st.local.u8 	[%rd1+74], %rs170;
	setp.eq.s16 	%p92, %rs147, 6;
	@%p92 bra 	$L__BB0_162;
	mov.b16 	%rs172, 46;
	st.local.u8 	[%rd1+75], %rs172;
	bra.uni 	$L__BB0_163;
$L__BB0_162:
	mov.b16 	%rs173, 81;
	st.local.u8 	[%rd1+75], %rs173;
$L__BB0_163:
	mov.b16 	%rs174, 32;
	st.local.u8 	[%rd1+76], %rs174;
	setp.eq.s16 	%p93, %rs147, 7;
	@%p93 bra 	$L__BB0_165;
	mov.b16 	%rs176, 46;
	st.local.u8 	[%rd1+77], %rs176;
	bra.uni 	$L__BB0_166;
$L__BB0_165:
	mov.b16 	%rs177, 81;
	st.local.u8 	[%rd1+77], %rs177;
$L__BB0_166:
	mov.b16 	%rs178, 32;
	st.local.u8 	[%rd1+78], %rs178;
	setp.eq.s16 	%p94, %rs147, 8;
	@%p94 bra 	$L__BB0_168;
	mov.b16 	%rs180, 46;
	st.local.u8 	[%rd1+79], %rs180;
	bra.uni 	$L__BB0_169;
$L__BB0_168:
	mov.b16 	%rs181, 81;
	st.local.u8 	[%rd1+79], %rs181;
$L__BB0_169:
	mov.b16 	%rs182, 32;
	st.local.u8 	[%rd1+80], %rs182;
	setp.eq.s16 	%p95, %rs147, 9;
	@%p95 bra 	$L__BB0_171;
	mov.b16 	%rs184, 46;
	st.local.u8 	[%rd1+81], %rs184;
	bra.uni 	$L__BB0_172;
$L__BB0_171:
	mov.b16 	%rs185, 81;
	st.local.u8 	[%rd1+81], %rs185;
$L__BB0_172:
	mov.b16 	%rs186, 32;
	st.local.u8 	[%rd1+82], %rs186;
	mov.b16 	%rs187, 10;
	st.local.u8 	[%rd1+83], %rs187;
	setp.eq.s32 	%p96, %r5, 0;
	@%p96 bra 	$L__BB0_174;
	mov.b16 	%rs188, 46;
	st.local.u8 	[%rd1+84], %rs188;
	bra.uni 	$L__BB0_175;
$L__BB0_174:
	mov.b16 	%rs189, 81;
	st.local.u8 	[%rd1+84], %rs189;
$L__BB0_175:
	mov.b16 	%rs190, 32;
	st.local.u8 	[%rd1+85], %rs190;
	setp.eq.s32 	%p97, %r5, 1;
	@%p97 bra 	$L__BB0_177;
	mov.b16 	%rs191, 46;
	st.local.u8 	[%rd1+86], %rs191;
	bra.uni 	$L__BB0_178;
$L__BB0_177:
	mov.b16 	%rs192, 81;
	st.local.u8 	[%rd1+86], %rs192;
$L__BB0_178:
	mov.b16 	%rs193, 32;
	st.local.u8 	[%rd1+87], %rs193;
	setp.eq.s32 	%p98, %r5, 2;
	@%p98 bra 	$L__BB0_180;
	mov.b16 	%rs194, 46;
	st.local.u8 	[%rd1+88], %rs194;
	bra.uni 	$L__BB0_181;
$L__BB0_180:
	mov.b16 	%rs195, 81;
	st.local.u8 	[%rd1+88], %rs195;
$L__BB0_181:
	mov.b16 	%rs196, 32;
	st.local.u8 	[%rd1+89], %rs196;
	setp.eq.s32 	%p99, %r5, 3;
	@%p99 bra 	$L__BB0_183;
	mov.b16 	%rs197, 46;
	st.local.u8 	[%rd1+90], %rs197;
	bra.uni 	$L__BB0_184;
$L__BB0_183:
	mov.b16 	%rs198, 81;
	st.local.u8 	[%rd1+90], %rs198;
$L__BB0_184:
	mov.b16 	%rs199, 32;
	st.local.u8 	[%rd1+91], %rs199;
	setp.eq.s32 	%p100, %r5, 4;
	@%p100 bra 	$L__BB0_186;
	mov.b16 	%rs200, 46;
	st.local.u8 	[%rd1+92], %rs200;
	bra.uni 	$L__BB0_187;
$L__BB0_186:
	mov.b16 	%rs201, 81;
	st.local.u8 	[%rd1+92], %rs201;
$L__BB0_187:
	mov.b16 	%rs202, 32;
	st.local.u8 	[%rd1+93], %rs202;
	setp.eq.s32 	%p101, %r5, 5;
	@%p101 bra 	$L__BB0_189;
	mov.b16 	%rs203, 46;
	st.local.u8 	[%rd1+94], %rs203;
	bra.uni 	$L__BB0_190;
$L__BB0_189:
	mov.b16 	%rs204, 81;
	st.local.u8 	[%rd1+94], %rs204;
$L__BB0_190:
	mov.b16 	%rs205, 32;
	st.local.u8 	[%rd1+95], %rs205;
	setp.eq.s32 	%p102, %r5, 6;
	@%p102 bra 	$L__BB0_192;
	mov.b16 	%rs206, 46;
	st.local.u8 	[%rd1+96], %rs206;
	bra.uni 	$L__BB0_193;
$L__BB0_192:
	mov.b16 	%rs207, 81;
	st.local.u8 	[%rd1+96], %rs207;
$L__BB0_193:
	mov.b16 	%rs208, 32;
	st.local.u8 	[%rd1+97], %rs208;
	setp.eq.s32 	%p103, %r5, 7;
	@%p103 bra 	$L__BB0_195;
	mov.b16 	%rs209, 46;
	st.local.u8 	[%rd1+98], %rs209;
	bra.uni 	$L__BB0_196;
$L__BB0_195:
	mov.b16 	%rs210, 81;
	st.local.u8 	[%rd1+98], %rs210;
$L__BB0_196:
	mov.b16 	%rs211, 32;
	st.local.u8 	[%rd1+99], %rs211;
	setp.eq.s32 	%p104, %r5, 8;
	@%p104 bra 	$L__BB0_198;
	mov.b16 	%rs212, 46;
	st.local.u8 	[%rd1+100], %rs212;
	bra.uni 	$L__BB0_199;
$L__BB0_198:
	mov.b16 	%rs213, 81;
	st.local.u8 	[%rd1+100], %rs213;
$L__BB0_199:
	mov.b16 	%rs214, 32;
	st.local.u8 	[%rd1+101], %rs214;
	setp.eq.s32 	%p105, %r5, 9;
	@%p105 bra 	$L__BB0_201;
	mov.b16 	%rs215, 46;
	st.local.u8 	[%rd1+102], %rs215;
	bra.uni 	$L__BB0_202;
$L__BB0_201:
	mov.b16 	%rs216, 81;
	st.local.u8 	[%rd1+102], %rs216;
$L__BB0_202:
	and.b16  	%rs217, %rs4, 255;
	mov.b16 	%rs218, 32;
	st.local.u8 	[%rd1+103], %rs218;
	mov.b16 	%rs219, 10;
	st.local.u8 	[%rd1+104], %rs219;
	setp.eq.s16 	%p106, %rs217, 0;
	@%p106 bra 	$L__BB0_204;
	mov.b16 	%rs220, 46;
	st.local.u8 	[%rd1+105], %rs220;
	bra.uni 	$L__BB0_205;
$L__BB0_204:
	mov.b16 	%rs221, 81;
	st.local.u8 	[%rd1+105], %rs221;
$L__BB0_205:
	mov.b16 	%rs223, 32;
	st.local.u8 	[%rd1+106], %rs223;
	setp.eq.s16 	%p107, %rs217, 1;
	@%p107 bra 	$L__BB0_207;
	mov.b16 	%rs224, 46;
	st.local.u8 	[%rd1+107], %rs224;
	bra.uni 	$L__BB0_208;
$L__BB0_207:
	mov.b16 	%rs225, 81;
	st.local.u8 	[%rd1+107], %rs225;
$L__BB0_208:
	mov.b16 	%rs227, 32;
	st.local.u8 	[%rd1+108], %rs227;
	setp.eq.s16 	%p108, %rs217, 2;
	@%p108 bra 	$L__BB0_210;
	mov.b16 	%rs228, 46;
	st.local.u8 	[%rd1+109], %rs228;
	bra.uni 	$L__BB0_211;
$L__BB0_210:
	mov.b16 	%rs229, 81;
	st.local.u8 	[%rd1+109], %rs229;
$L__BB0_211:
	mov.b16 	%rs231, 32;
	st.local.u8 	[%rd1+110], %rs231;
	setp.eq.s16 	%p109, %rs217, 3;
	@%p109 bra 	$L__BB0_213;
	mov.b16 	%rs232, 46;
	st.local.u8 	[%rd1+111], %rs232;
	bra.uni 	$L__BB0_214;
$L__BB0_213:
	mov.b16 	%rs233, 81;
	st.local.u8 	[%rd1+111], %rs233;
$L__BB0_214:
	mov.b16 	%rs235, 32;
	st.local.u8 	[%rd1+112], %rs235;
	setp.eq.s16 	%p110, %rs217, 4;
	@%p110 bra 	$L__BB0_216;
	mov.b16 	%rs236, 46;
	st.local.u8 	[%rd1+113], %rs236;
	bra.uni 	$L__BB0_217;
$L__BB0_216:
	mov.b16 	%rs237, 81;
	st.local.u8 	[%rd1+113], %rs237;
$L__BB0_217:
	mov.b16 	%rs239, 32;
	st.local.u8 	[%rd1+114], %rs239;
	setp.eq.s16 	%p111, %rs217, 5;
	@%p111 bra 	$L__BB0_219;
	mov.b16 	%rs240, 46;
	st.local.u8 	[%rd1+115], %rs240;
	bra.uni 	$L__BB0_220;
$L__BB0_219:
	mov.b16 	%rs241, 81;
	st.local.u8 	[%rd1+115], %rs241;
$L__BB0_220:
	mov.b16 	%rs243, 32;
	st.local.u8 	[%rd1+116], %rs243;
	setp.eq.s16 	%p112, %rs217, 6;
	@%p112 bra 	$L__BB0_222;
	mov.b16 	%rs244, 46;
	st.local.u8 	[%rd1+117], %rs244;
	bra.uni 	$L__BB0_223;
$L__BB0_222:
	mov.b16 	%rs245, 81;
	st.local.u8 	[%rd1+117], %rs245;
$L__BB0_223:
	mov.b16 	%rs247, 32;
	st.local.u8 	[%rd1+118], %rs247;
	setp.eq.s16 	%p113, %rs217, 7;
	@%p113 bra 	$L__BB0_225;
	mov.b16 	%rs248, 46;
	st.local.u8 	[%rd1+119], %rs248;
	bra.uni 	$L__BB0_226;
$L__BB0_225:
	mov.b16 	%rs249, 81;
	st.local.u8 	[%rd1+119], %rs249;
$L__BB0_226:
	mov.b16 	%rs251, 32;
	st.local.u8 	[%rd1+120], %rs251;
	setp.eq.s16 	%p114, %rs217, 8;
	@%p114 bra 	$L__BB0_228;
	mov.b16 	%rs252, 46;
	st.local.u8 	[%rd1+121], %rs252;
	bra.uni 	$L__BB0_229;
$L__BB0_228:
	mov.b16 	%rs253, 81;
	st.local.u8 	[%rd1+121], %rs253;
$L__BB0_229:
	mov.b16 	%rs255, 32;
	st.local.u8 	[%rd1+122], %rs255;
	setp.eq.s16 	%p115, %rs217, 9;
	@%p115 bra 	$L__BB0_231;
	mov.b16 	%rs256, 46;
	st.local.u8 	[%rd1+123], %rs256;
	bra.uni 	$L__BB0_232;
$L__BB0_231:
	mov.b16 	%rs257, 81;
	st.local.u8 	[%rd1+123], %rs257;
$L__BB0_232:
	mov.b16 	%rs258, 32;
	st.local.u8 	[%rd1+124], %rs258;
	mov.b16 	%rs259, 10;
	st.local.u8 	[%rd1+125], %rs259;
	setp.eq.s16 	%p116, %rs5, 0;
	@%p116 bra 	$L__BB0_234;
	mov.b16 	%rs260, 46;
	st.local.u8 	[%rd1+126], %rs260;
	bra.uni 	$L__BB0_235;
$L__BB0_234:
	mov.b16 	%rs261, 81;
	st.local.u8 	[%rd1+126], %rs261;
$L__BB0_235:
	mov.b16 	%rs262, 32;
	st.local.u8 	[%rd1+127], %rs262;
	setp.eq.s16 	%p117, %rs5, 1;
	@%p117 bra 	$L__BB0_237;
	mov.b16 	%rs263, 46;
	st.local.u8 	[%rd1+128], %rs263;
	bra.uni 	$L__BB0_238;
$L__BB0_237:
	mov.b16 	%rs264, 81;
	st.local.u8 	[%rd1+128], %rs264;
$L__BB0_238:
	mov.b16 	%rs265, 32;
	st.local.u8 	[%rd1+129], %rs265;
	setp.eq.s16 	%p118, %rs5, 2;
	@%p118 bra 	$L__BB0_240;
	mov.b16 	%rs266, 46;
	st.local.u8 	[%rd1+130], %rs266;
	bra.uni 	$L__BB0_241;
$L__BB0_240:
	mov.b16 	%rs267, 81;
	st.local.u8 	[%rd1+130], %rs267;
$L__BB0_241:
	mov.b16 	%rs268, 32;
	st.local.u8 	[%rd1+131], %rs268;
	setp.eq.s16 	%p119, %rs5, 3;
	@%p119 bra 	$L__BB0_243;
	mov.b16 	%rs269, 46;
	st.local.u8 	[%rd1+132], %rs269;
	bra.uni 	$L__BB0_244;
$L__BB0_243:
	mov.b16 	%rs270, 81;
	st.local.u8 	[%rd1+132], %rs270;
$L__BB0_244:
	mov.b16 	%rs271, 32;
	st.local.u8 	[%rd1+133], %rs271;
	setp.eq.s16 	%p120, %rs5, 4;
	@%p120 bra 	$L__BB0_246;
	mov.b16 	%rs272, 46;
	st.local.u8 	[%rd1+134], %rs272;
	bra.uni 	$L__BB0_247;
$L__BB0_246:
	mov.b16 	%rs273, 81;
	st.local.u8 	[%rd1+134], %rs273;
$L__BB0_247:
	mov.b16 	%rs274, 32;
	st.local.u8 	[%rd1+135], %rs274;
	setp.eq.s16 	%p121, %rs5, 5;
	@%p121 bra 	$L__BB0_249;
	mov.b16 	%rs275, 46;
	st.local.u8 	[%rd1+136], %rs275;
	bra.uni 	$L__BB0_250;
$L__BB0_249:
	mov.b16 	%rs276, 81;
	st.local.u8 	[%rd1+136], %rs276;
$L__BB0_250:
	mov.b16 	%rs277, 32;
	st.local.u8 	[%rd1+137], %rs277;
	setp.eq.s16 	%p122, %rs5, 6;
	@%p122 bra 	$L__BB0_252;
	mov.b16 	%rs278, 46;
	st.local.u8 	[%rd1+138], %rs278;
	bra.uni 	$L__BB0_253;
$L__BB0_252:
	mov.b16 	%rs279, 81;
	st.local.u8 	[%rd1+138], %rs279;
$L__BB0_253:
	mov.b16 	%rs280, 32;
	st.local.u8 	[%rd1+139], %rs280;
	setp.eq.s16 	%p123, %rs5, 7;
	@%p123 bra 	$L__BB0_255;
	mov.b16 	%rs281, 46;
	st.local.u8 	[%rd1+140], %rs281;
	bra.uni 	$L__BB0_256;
$L__BB0_255:
	mov.b16 	%rs282, 81;
	st.local.u8 	[%rd1+140], %rs282;
$L__BB0_256:
	mov.b16 	%rs283, 32;
	st.local.u8 	[%rd1+141], %rs283;
	setp.eq.s16 	%p124, %rs5, 8;
	@%p124 bra 	$L__BB0_258;
	mov.b16 	%rs284, 46;
	st.local.u8 	[%rd1+142], %rs284;
	bra.uni 	$L__BB0_259;
$L__BB0_258:
	mov.b16 	%rs285, 81;
	st.local.u8 	[%rd1+142], %rs285;
$L__BB0_259:
	mov.b16 	%rs286, 32;
	st.local.u8 	[%rd1+143], %rs286;
	setp.eq.s16 	%p125, %rs5, 9;
	@%p125 bra 	$L__BB0_261;
	mov.b16 	%rs287, 46;
	st.local.u8 	[%rd1+144], %rs287;
	bra.uni 	$L__BB0_262;
$L__BB0_261:
	mov.b16 	%rs288, 81;
	st.local.u8 	[%rd1+144], %rs288;
$L__BB0_262:
	and.b16  	%rs289, %rs6, 255;
	mov.b16 	%rs290, 32;
	st.local.u8 	[%rd1+145], %rs290;
	mov.b16 	%rs291, 10;
	st.local.u8 	[%rd1+146], %rs291;
	setp.eq.s16 	%p126, %rs289, 0;
	@%p126 bra 	$L__BB0_264;
	mov.b16 	%rs292, 46;
	st.local.u8 	[%rd1+147], %rs292;
	bra.uni 	$L__BB0_265;
$L__BB0_264:
	mov.b16 	%rs293, 81;
	st.local.u8 	[%rd1+147], %rs293;
$L__BB0_265:
	mov.b16 	%rs295, 32;
	st.local.u8 	[%rd1+148], %rs295;
	setp.eq.s16 	%p127, %rs289, 1;
	@%p127 bra 	$L__BB0_267;
	mov.b16 	%rs296, 46;
	st.local.u8 	[%rd1+149], %rs296;
	bra.uni 	$L__BB0_268;
$L__BB0_267:
	mov.b16 	%rs297, 81;
	st.local.u8 	[%rd1+149], %rs297;
$L__BB0_268:
	mov.b16 	%rs299, 32;
	st.local.u8 	[%rd1+150], %rs299;
	setp.eq.s16 	%p128, %rs289, 2;
	@%p128 bra 	$L__BB0_270;
	mov.b16 	%rs300, 46;
	st.local.u8 	[%rd1+151], %rs300;
	bra.uni 	$L__BB0_271;
$L__BB0_270:
	mov.b16 	%rs301, 81;
	st.local.u8 	[%rd1+151], %rs301;
$L__BB0_271:
	mov.b16 	%rs303, 32;
	st.local.u8 	[%rd1+152], %rs303;
	setp.eq.s16 	%p129, %rs289, 3;
	@%p129 bra 	$L__BB0_273;
	mov.b16 	%rs304, 46;
	st.local.u8 	[%rd1+153], %rs304;
	bra.uni 	$L__BB0_274;
$L__BB0_273:
	mov.b16 	%rs305, 81;
	st.local.u8 	[%rd1+153], %rs305;
$L__BB0_274:
	mov.b16 	%rs307, 32;
	st.local.u8 	[%rd1+154], %rs307;
	setp.eq.s16 	%p130, %rs289, 4;
	@%p130 bra 	$L__BB0_276;
	mov.b16 	%rs308, 46;
	st.local.u8 	[%rd1+155], %rs308;
	bra.uni 	$L__BB0_277;
$L__BB0_276:
	mov.b16 	%rs309, 81;
	st.local.u8 	[%rd1+155], %rs309;
$L__BB0_277:
	mov.b16 	%rs311, 32;
	st.local.u8 	[%rd1+156], %rs311;
	setp.eq.s16 	%p131, %rs289, 5;
	@%p131 bra 	$L__BB0_279;
	mov.b16 	%rs312, 46;
	st.local.u8 	[%rd1+157], %rs312;
	bra.uni 	$L__BB0_280;
$L__BB0_279:
	mov.b16 	%rs313, 81;
	st.local.u8 	[%rd1+157], %rs313;
$L__BB0_280:
	mov.b16 	%rs315, 32;
	st.local.u8 	[%rd1+158], %rs315;
	setp.eq.s16 	%p132, %rs289, 6;
	@%p132 bra 	$L__BB0_282;
	mov.b16 	%rs316, 46;
	st.local.u8 	[%rd1+159], %rs316;
	bra.uni 	$L__BB0_283;
$L__BB0_282:
	mov.b16 	%rs317, 81;
	st.local.u8 	[%rd1+159], %rs317;
$L__BB0_283:
	mov.b16 	%rs319, 32;
	st.local.u8 	[%rd1+160], %rs319;
	setp.eq.s16 	%p133, %rs289, 7;
	@%p133 bra 	$L__BB0_285;
	mov.b16 	%rs320, 46;
	st.local.u8 	[%rd1+161], %rs320;
	bra.uni 	$L__BB0_286;
$L__BB0_285:
	mov.b16 	%rs321, 81;
	st.local.u8 	[%rd1+161], %rs321;
$L__BB0_286:
	mov.b16 	%rs323, 32;
	st.local.u8 	[%rd1+162], %rs323;
	setp.eq.s16 	%p134, %rs289, 8;
	@%p134 bra 	$L__BB0_288;
	mov.b16 	%rs324, 46;
	st.local.u8 	[%rd1+163], %rs324;
	bra.uni 	$L__BB0_289;
$L__BB0_288:
	mov.b16 	%rs325, 81;
	st.local.u8 	[%rd1+163], %rs325;
$L__BB0_289:
	mov.b16 	%rs327, 32;
	st.local.u8 	[%rd1+164], %rs327;
	setp.eq.s16 	%p135, %rs289, 9;
	@%p135 bra 	$L__BB0_291;
	mov.b16 	%rs328, 46;
	st.local.u8 	[%rd1+165], %rs328;
	bra.uni 	$L__BB0_292;
$L__BB0_291:
	mov.b16 	%rs329, 81;
	st.local.u8 	[%rd1+165], %rs329;
$L__BB0_292:
	mov.b16 	%rs330, 32;
	st.local.u8 	[%rd1+166], %rs330;
	mov.b16 	%rs331, 10;
	st.local.u8 	[%rd1+167], %rs331;
	setp.eq.s16 	%p136, %rs7, 0;
	@%p136 bra 	$L__BB0_294;
	mov.b16 	%rs332, 46;
	st.local.u8 	[%rd1+168], %rs332;
	bra.uni 	$L__BB0_295;
$L__BB0_294:
	mov.b16 	%rs333, 81;
	st.local.u8 	[%rd1+168], %rs333;
$L__BB0_295:
	mov.b16 	%rs334, 32;
	st.local.u8 	[%rd1+169], %rs334;
	setp.eq.s16 	%p137, %rs7, 1;
	@%p137 bra 	$L__BB0_297;
	mov.b16 	%rs335, 46;
	st.local.u8 	[%rd1+170], %rs335;
	bra.uni 	$L__BB0_298;
$L__BB0_297:
	mov.b16 	%rs336, 81;
	st.local.u8 	[%rd1+170], %rs336;
$L__BB0_298:
	mov.b16 	%rs337, 32;
	st.local.u8 	[%rd1+171], %rs337;
	setp.eq.s16 	%p138, %rs7, 2;
	@%p138 bra 	$L__BB0_300;
	mov.b16 	%rs338, 46;
	st.local.u8 	[%rd1+172], %rs338;
	bra.uni 	$L__BB0_301;
$L__BB0_300:
	mov.b16 	%rs339, 81;
	st.local.u8 	[%rd1+172], %rs339;
$L__BB0_301:
	mov.b16 	%rs340, 32;
	st.local.u8 	[%rd1+173], %rs340;
	setp.eq.s16 	%p139, %rs7, 3;
	@%p139 bra 	$L__BB0_303;
	mov.b16 	%rs341, 46;
	st.local.u8 	[%rd1+174], %rs341;
	bra.uni 	$L__BB0_304;
$L__BB0_303:
	mov.b16 	%rs342, 81;
	st.local.u8 	[%rd1+174], %rs342;
$L__BB0_304:
	mov.b16 	%rs343, 32;
	st.local.u8 	[%rd1+175], %rs343;
	setp.eq.s16 	%p140, %rs7, 4;
	@%p140 bra 	$L__BB0_306;
	mov.b16 	%rs344, 46;
	st.local.u8 	[%rd1+176], %rs344;
	bra.uni 	$L__BB0_307;
$L__BB0_306:
	mov.b16 	%rs345, 81;
	st.local.u8 	[%rd1+176], %rs345;
$L__BB0_307:
	mov.b16 	%rs346, 32;
	st.local.u8 	[%rd1+177], %rs346;
	setp.eq.s16 	%p141, %rs7, 5;
	@%p141 bra 	$L__BB0_309;
	mov.b16 	%rs347, 46;
	st.local.u8 	[%rd1+178], %rs347;
	bra.uni 	$L__BB0_310;
$L__BB0_309:
	mov.b16 	%rs348, 81;
	st.local.u8 	[%rd1+178], %rs348;
$L__BB0_310:
	mov.b16 	%rs349, 32;
	st.local.u8 	[%rd1+179], %rs349;
	setp.eq.s16 	%p142, %rs7, 6;
	@%p142 bra 	$L__BB0_312;
	mov.b16 	%rs350, 46;
	st.local.u8 	[%rd1+180], %rs350;
	bra.uni 	$L__BB0_313;
$L__BB0_312:
	mov.b16 	%rs351, 81;
	st.local.u8 	[%rd1+180], %rs351;
$L__BB0_313:
	mov.b16 	%rs352, 32;
	st.local.u8 	[%rd1+181], %rs352;
	setp.eq.s16 	%p143, %rs7, 7;
	@%p143 bra 	$L__BB0_315;
	mov.b16 	%rs353, 46;
	st.local.u8 	[%rd1+182], %rs353;
	bra.uni 	$L__BB0_316;
$L__BB0_315:
	mov.b16 	%rs354, 81;
	st.local.u8 	[%rd1+182], %rs354;
$L__BB0_316:
	mov.b16 	%rs355, 32;
	st.local.u8 	[%rd1+183], %rs355;
	setp.eq.s16 	%p144, %rs7, 8;
	@%p144 bra 	$L__BB0_318;
	mov.b16 	%rs356, 46;
	st.local.u8 	[%rd1+184], %rs356;
	bra.uni 	$L__BB0_319;
$L__BB0_318:
	mov.b16 	%rs357, 81;
	st.local.u8 	[%rd1+184], %rs357;
$L__BB0_319:
	mov.b16 	%rs358, 32;
	st.local.u8 	[%rd1+185], %rs358;
	setp.eq.s16 	%p145, %rs7, 9;
	@%p145 bra 	$L__BB0_321;
	mov.b16 	%rs359, 46;
	st.local.u8 	[%rd1+186], %rs359;
	bra.uni 	$L__BB0_322;
$L__BB0_321:
	mov.b16 	%rs360, 81;
	st.local.u8 	[%rd1+186], %rs360;
$L__BB0_322:
	mov.b16 	%rs361, 32;
	st.local.u8 	[%rd1+187], %rs361;
	mov.b16 	%rs362, 10;
	st.local.u8 	[%rd1+188], %rs362;
	and.b16  	%rs363, %rs8, 255;
	setp.eq.s16 	%p146, %rs363, 0;
	@%p146 bra 	$L__BB0_324;
	mov.b16 	%rs364, 46;
	st.local.u8 	[%rd1+189], %rs364;
	bra.uni 	$L__BB0_325;
$L__BB0_324:
	mov.b16 	%rs365, 81;
	st.local.u8 	[%rd1+189], %rs365;
$L__BB0_325:
	mov.b16 	%rs366, 32;
	st.local.u8 	[%rd1+190], %rs366;
	setp.eq.s16 	%p147, %rs363, 1;
	@%p147 bra 	$L__BB0_327;
	mov.b16 	%rs368, 46;
	st.local.u8 	[%rd1+191], %rs368;
	bra.uni 	$L__BB0_328;
$L__BB0_327:
	mov.b16 	%rs369, 81;
	st.local.u8 	[%rd1+191], %rs369;
$L__BB0_328:
	mov.b16 	%rs370, 32;
	st.local.u8 	[%rd1+192], %rs370;
	setp.eq.s16 	%p148, %rs363, 2;
	@%p148 bra 	$L__BB0_330;
	mov.b16 	%rs372, 46;
	st.local.u8 	[%rd1+193], %rs372;
	bra.uni 	$L__BB0_331;
$L__BB0_330:
	mov.b16 	%rs373, 81;
	st.local.u8 	[%rd1+193], %rs373;
$L__BB0_331:
	mov.b16 	%rs374, 32;
	st.local.u8 	[%rd1+194], %rs374;
	setp.eq.s16 	%p149, %rs363, 3;
	@%p149 bra 	$L__BB0_333;
	mov.b16 	%rs376, 46;
	st.local.u8 	[%rd1+195], %rs376;
	bra.uni 	$L__BB0_334;
$L__BB0_333:
	mov.b16 	%rs377, 81;
	st.local.u8 	[%rd1+195], %rs377;
$L__BB0_334:
	mov.b16 	%rs378, 32;
	st.local.u8 	[%rd1+196], %rs378;
	setp.eq.s16 	%p150, %rs363, 4;
	@%p150 bra 	$L__BB0_336;
	mov.b16 	%rs380, 46;
	st.local.u8 	[%rd1+197], %rs380;
	bra.uni 	$L__BB0_337;
$L__BB0_336:
	mov.b16 	%rs381, 81;
	st.local.u8 	[%rd1+197], %rs381;
$L__BB0_337:
	mov.b16 	%rs382, 32;
	st.local.u8 	[%rd1+198], %rs382;
	setp.eq.s16 	%p151, %rs363, 5;
	@%p151 bra 	$L__BB0_339;
	mov.b16 	%rs384, 46;
	st.local.u8 	[%rd1+199], %rs384;
	bra.uni 	$L__BB0_340;
$L__BB0_339:
	mov.b16 	%rs385, 81;
	st.local.u8 	[%rd1+199], %rs385;
$L__BB0_340:
	mov.b16 	%rs386, 32;
	st.local.u8 	[%rd1+200], %rs386;
	setp.eq.s16 	%p152, %rs363, 6;
	@%p152 bra 	$L__BB0_342;
	mov.b16 	%rs388, 46;
	st.local.u8 	[%rd1+201], %rs388;
	bra.uni 	$L__BB0_343;
$L__BB0_342:
	mov.b16 	%rs389, 81;
	st.local.u8 	[%rd1+201], %rs389;
$L__BB0_343:
	mov.b16 	%rs390, 32;
	st.local.u8 	[%rd1+202], %rs390;
	setp.eq.s16 	%p153, %rs363, 7;
	@%p153 bra 	$L__BB0_345;
	mov.b16 	%rs392, 46;
	st.local.u8 	[%rd1+203], %rs392;
	bra.uni 	$L__BB0_346;
$L__BB0_345:
	mov.b16 	%rs393, 81;
	st.local.u8 	[%rd1+203], %rs393;
$L__BB0_346:
	mov.b16 	%rs394, 32;
	st.local.u8 	[%rd1+204], %rs394;
	setp.eq.s16 	%p154, %rs363, 8;
	@%p154 bra 	$L__BB0_348;
	mov.b16 	%rs396, 46;
	st.local.u8 	[%rd1+205], %rs396;
	bra.uni 	$L__BB0_349;
$L__BB0_348:
	mov.b16 	%rs397, 81;
	st.local.u8 	[%rd1+205], %rs397;
$L__BB0_349:
	mov.b16 	%rs398, 32;
	st.local.u8 	[%rd1+206], %rs398;
	setp.eq.s16 	%p155, %rs363, 9;
	@%p155 bra 	$L__BB0_351;
	mov.b16 	%rs400, 46;
	st.local.u8 	[%rd1+207], %rs400;
	bra.uni 	$L__BB0_352;
$L__BB0_351:
	mov.b16 	%rs401, 81;
	st.local.u8 	[%rd1+207], %rs401;
$L__BB0_352:
	cvta.to.global.u64 	%rd32, %rd13;
	add.u64 	%rd33, %SP, 224;
	add.u64 	%rd34, %SPL, 224;
	mov.b16 	%rs402, 32;
	st.local.u8 	[%rd1+208], %rs402;
	mov.b16 	%rs403, 10;
	st.local.u8 	[%rd1+209], %rs403;
	mov.b16 	%rs404, 0;
	st.local.u8 	[%rd1+210], %rs404;
	atom.global.add.u32 	%r115, [%rd32], 1;
	ld.global.u32 	%r116, [%rd32];
	st.local.u32 	[%rd34], %r116;
	st.local.u64 	[%rd34+8], %rd14;
	mov.u64 	%rd36, $str;
	cvta.global.u64 	%rd37, %rd36;
	{ // callseq 0, 0
	.param .b64 param0;
	st.param.b64 	[param0], %rd37;
	.param .b64 param1;
	st.param.b64 	[param1], %rd33;
	.param .b32 retval0;
	call.uni (retval0), 
	vprintf, 
	(
	param0, 
	param1
	);
	ld.param.b32 	%r117, [retval0];
	} // callseq 0
$L__BB0_353:
	ret;

}


// ===== COMPILED SASS (sm_100) =====

	.target	sm_100

	.elftype	@"ET_EXEC"


//--------------------- .note.nv.tkinfo           --------------------------
	.section	.note.nv.tkinfo,"",@"SHT_NOTE"
	.sectionflags	@"SHF_NOTE_NV_TKINFO"
	.tkinfo
        /*0018*/ 	.word	0x00000002
        /*0030*/ 	.string	""
        /*0030*/ 	.string	"ptxas"
        /*0030*/ 	.string	"Cuda compilation tools, release 13.0, V13.0.88"
        /*0030*/ 	.string	"Build cuda_13.0.r13.0/compiler.36424714_0"
        /*0030*/ 	.string	"-arch sm_100 -m 64 "



//--------------------- .note.nv.cuinfo           --------------------------
	.section	.note.nv.cuinfo,"",@"SHT_NOTE"
	.sectionflags	@"SHF_NOTE_NV_CUINFO"
        /*0018*/ 	.short	0x0002
        /*001a*/ 	.short	0x0064
        /*001c*/ 	.short	0x0082
	.zero		2


//--------------------- .nv.info                  --------------------------
	.section	.nv.info,"",@"SHT_CUDA_INFO"
	.align	4


	//----- nvinfo : EIATTR_REGCOUNT
	.align		4
        /*0000*/ 	.byte	0x04, 0x2f
        /*0002*/ 	.short	(.L_2 - .L_1)
	.align		4
.L_1:
        /*0004*/ 	.word	index@(_Z5queenPii)
        /*0008*/ 	.word	0x00000018


	//----- nvinfo : EIATTR_FRAME_SIZE
	.align		4
.L_2:
        /*000c*/ 	.byte	0x04, 0x11
        /*000e*/ 	.short	(.L_4 - .L_3)
	.align		4
.L_3:
        /*0010*/ 	.word	index@(_Z5queenPii)
        /*0014*/ 	.word	0x00000100


	//----- nvinfo : EIATTR_MIN_STACK_SIZE
	.align		4
.L_4:
        /*0018*/ 	.byte	0x04, 0x12
        /*001a*/ 	.short	(.L_6 - .L_5)
	.align		4
.L_5:
        /*001c*/ 	.word	index@(_Z5queenPii)
        /*0020*/ 	.word	0x00000100
.L_6:


//--------------------- .nv.compat                --------------------------
	.section	.nv.compat,"",@"SHT_CUDA_COMPAT_INFO"
	.align	4
        /*0000*/ 	.byte	0x02, 0x09, 0x00, 0x00, 0x02, 0x02, 0x01, 0x00, 0x02, 0x05, 0x05, 0x00, 0x03, 0x07, 0x01, 0x01
        /*0010*/ 	.byte	0x02, 0x03, 0x00, 0x00, 0x02, 0x06, 0x01, 0x00, 0x04, 0x0b, 0x08, 0x00, 0x09, 0x00, 0x00, 0x00
        /*0020*/ 	.byte	0x00, 0x00, 0x00, 0x00


//--------------------- .nv.info._Z5queenPii      --------------------------
	.section	.nv.info._Z5queenPii,"",@"SHT_CUDA_INFO"
	.sectionflags	@""
	.align	4


	//----- nvinfo : EIATTR_CUDA_API_VERSION
	.align		4
        /*0000*/ 	.byte	0x04, 0x37
        /*0002*/ 	.short	(.L_8 - .L_7)
.L_7:
        /*0004*/ 	.word	0x00000082


	//----- nvinfo : EIATTR_KPARAM_INFO
	.align		4
.L_8:
        /*0008*/ 	.byte	0x04, 0x17
        /*000a*/ 	.short	(.L_10 - .L_9)
.L_9:
        /*000c*/ 	.word	0x00000000
        /*0010*/ 	.short	0x0001
        /*0012*/ 	.short	0x0008
        /*0014*/ 	.byte	0x00, 0xf0, 0x11, 0x00


	//----- nvinfo : EIATTR_KPARAM_INFO
	.align		4
.L_10:
        /*0018*/ 	.byte	0x04, 0x17
        /*001a*/ 	.short	(.L_12 - .L_11)
.L_11:
        /*001c*/ 	.word	0x00000000
        /*0020*/ 	.short	0x0000
        /*0022*/ 	.short	0x0000
        /*0024*/ 	.byte	0x00, 0xf5, 0x21, 0x00


	//----- nvinfo : EIATTR_SPARSE_MMA_MASK
	.align		4
.L_12:
        /*0028*/ 	.byte	0x03, 0x50
        /*002a*/ 	.short	0x0000


	//----- nvinfo : EIATTR_MAXREG_COUNT
	.align		4
        /*002c*/ 	.byte	0x03, 0x1b
        /*002e*/ 	.short	0x00ff


	//----- nvinfo : EIATTR_NUM_BARRIERS
	.align		4
        /*0030*/ 	.byte	0x02, 0x4c
        /*0032*/ 	.byte	0x01
	.zero		1


	//----- nvinfo : EIATTR_EXTERNS
	.align		4
        /*0034*/ 	.byte	0x04, 0x0f
        /*0036*/ 	.short	(.L_14 - .L_13)


	//   ....[0]....
	.align		4
.L_13:
        /*0038*/ 	.word	index@(vprintf)


	//----- nvinfo : EIATTR_MERCURY_ISA_VERSION
	.align		4
.L_14:
        /*003c*/ 	.byte	0x03, 0x5f
        /*003e*/ 	.short	0x0101


	//----- nvinfo : EIATTR_INT_WARP_WIDE_INSTR_OFFSETS
	.align		4
        /*0040*/ 	.byte	0x04, 0x31
        /*0042*/ 	.short	(.L_16 - .L_15)


	//   ....[0]....
.L_15:
        /*0044*/ 	.word	0x000012b0


	//----- nvinfo : EIATTR_VRC_CTA_INIT_COUNT
	.align		4
.L_16:
        /*0048*/ 	.byte	0x02, 0x4a
	.zero		1
	.zero		1


	//----- nvinfo : EIATTR_SYSCALL_OFFSETS
	.align		4
        /*004c*/ 	.byte	0x04, 0x46
        /*004e*/ 	.short	(.L_18 - .L_17)


	//   ....[0]....
.L_17:
        /*0050*/ 	.word	0x00003970


	//----- nvinfo : EIATTR_EXIT_INSTR_OFFSETS
	.align		4
.L_18:
        /*0054*/ 	.byte	0x04, 0x1c
        /*0056*/ 	.short	(.L_20 - .L_19)


	//   ....[0]....
.L_19:
        /*0058*/ 	.word	0x00000100


	//   ....[1]....
        /*005c*/ 	.word	0x00000190


	//   ....[2]....
        /*0060*/ 	.word	0x000001f0


	//   ....[3]....
        /*0064*/ 	.word	0x00000290


	//   ....[4]....
        /*0068*/ 	.word	0x00000320


	//   ....[5]....
        /*006c*/ 	.word	0x000003d0


	//   ....[6]....
        /*0070*/ 	.word	0x00000460


	//   ....[7]....
        /*0074*/ 	.word	0x00000510


	//   ....[8]....
        /*0078*/ 	.word	0x00000570


	//   ....[9]....
        /*007c*/ 	.word	0x000005e0


	//   ....[10]....
        /*0080*/ 	.word	0x00000660


	//   ....[11]....
        /*0084*/ 	.word	0x000006a0


	//   ....[12]....
        /*0088*/ 	.word	0x000006f0


	//   ....[13]....
        /*008c*/ 	.word	0x00000730


	//   ....[14]....
        /*0090*/ 	.word	0x00000780


	//   ....[15]....
        /*0094*/ 	.word	0x000007c0


	//   ....[16]....
        /*0098*/ 	.word	0x00000810


	//   ....[17]....
        /*009c*/ 	.word	0x00000850


	//   ....[18]....
        /*00a0*/ 	.word	0x000008b0


	//   ....[19]....
        /*00a4*/ 	.word	0x000008f0


	//   ....[20]....
        /*00a8*/ 	.word	0x00000930


	//   ....[21]....
        /*00ac*/ 	.word	0x00000970


	//   ....[22]....
        /*00b0*/ 	.word	0x000009b0


	//   ....[23]....
        /*00b4*/ 	.word	0x000009f0


	//   ....[24]....
        /*00b8*/ 	.word	0x00000a30


	//   ....[25]....
        /*00bc*/ 	.word	0x00000a70


	//   ....[26]....
        /*00c0*/ 	.word	0x00000ab0


	//   ....[27]....
        /*00c4*/ 	.word	0x00000af0


	//   ....[28]....
        /*00c8*/ 	.word	0x00000b30


	//   ....[29]....
        /*00cc*/ 	.word	0x00000b70


	//   ....[30]....
        /*00d0*/ 	.word	0x00000bb0


	//   ....[31]....
        /*00d4*/ 	.word	0x00000bf0


	//   ....[32]....
        /*00d8*/ 	.word	0x00000c30


	//   ....[33]....
        /*00dc*/ 	.word	0x00000c70


	//   ....[34]....
        /*00e0*/ 	.word	0x00000cb0


	//   ....[35]....
        /*00e4*/ 	.word	0x00000cf0


	//   ....[36]....
        /*00e8*/ 	.word	0x00000d30


	//   ....[37]....
        /*00ec*/ 	.word	0x00000d70


	//   ....[38]....
        /*00f0*/ 	.word	0x00000db0


	//   ....[39]....
        /*00f4*/ 	.word	0x00000df0


	//   ....[40]....
        /*00f8*/ 	.word	0x00000e30


	//   ....[41]....
        /*00fc*/ 	.word	0x00000e70


	//   ....[42]....
        /*0100*/ 	.word	0x00000eb0


	//   ....[43]....
        /*0104*/ 	.word	0x00000ef0


	//   ....[44]....
        /*0108*/ 	.word	0x00000f30


	//   ....[45]....
        /*010c*/ 	.word	0x00000f70


	//   ....[46]....
        /*0110*/ 	.word	0x00000fb0


	//   ....[47]....
        /*0114*/ 	.word	0x00000ff0


	//   ....[48]....
        /*0118*/ 	.word	0x00001030


	//   ....[49]....
        /*011c*/ 	.word	0x00001070


	//   ....[50]....
        /*0120*/ 	.word	0x000010b0


	//   ....[51]....
        /*0124*/ 	.word	0x000010f0


	//   ....[52]....
        /*0128*/ 	.word	0x00001130


	//   ....[53]....
        /*012c*/ 	.word	0x00001170


	//   ....[54]....
        /*0130*/ 	.word	0x000011b0


	//   ....[55]....
        /*0134*/ 	.word	0x00003980


	//----- nvinfo : EIATTR_CRS_STACK_SIZE
	.align		4
.L_20:
        /*0138*/ 	.byte	0x04, 0x1e
        /*013a*/ 	.short	(.L_22 - .L_21)
.L_21:
        /*013c*/ 	.word	0x00000000


	//----- nvinfo : EIATTR_CBANK_PARAM_SIZE
	.align		4
.L_22:
        /*0140*/ 	.byte	0x03, 0x19
        /*0142*/ 	.short	0x000c


	//----- nvinfo : EIATTR_PARAM_CBANK
	.align		4
        /*0144*/ 	.byte	0x04, 0x0a
        /*0146*/ 	.short	(.L_24 - .L_23)
	.align		4
.L_23:
        /*0148*/ 	.word	index@(.nv.constant0._Z5queenPii)
        /*014c*/ 	.short	0x0380
        /*014e*/ 	.short	0x000c


	//----- nvinfo : EIATTR_SW_WAR
	.align		4
.L_24:
        /*0150*/ 	.byte	0x04, 0x36
        /*0152*/ 	.short	(.L_26 - .L_25)
.L_25:
        /*0154*/ 	.word	0x00000008
.L_26:


//--------------------- .nv.callgraph             --------------------------
	.section	.nv.callgraph,"",@"SHT_CUDA_CALLGRAPH"
	.align	4
	.sectionentsize	8
	.align		4
        /*0000*/ 	.word	0x00000000
	.align		4
        /*0004*/ 	.word	0xffffffff
	.align		4
        /*0008*/ 	.word	index@(_Z5queenPii)
	.align		4
        /*000c*/ 	.word	index@(vprintf)
	.align		4
        /*0010*/ 	.word	0x00000000
	.align		4
        /*0014*/ 	.word	0xfffffffe
	.align		4
        /*0018*/ 	.word	0x00000000
	.align		4
        /*001c*/ 	.word	0xfffffffd
	.align		4
        /*0020*/ 	.word	0x00000000
	.align		4
        /*0024*/ 	.word	0xfffffffc


//--------------------- .nv.constant4             --------------------------
	.section	.nv.constant4,"a",@progbits
	.align	8
	.align		8
.nv.constant4:
        /*0000*/ 	.dword	vprintf
	.align		8
        /*0008*/ 	.dword	$str


//--------------------- .text._Z5queenPii         --------------------------
	.section	.text._Z5queenPii,"ax",@progbits
	.align	128
        .global         _Z5queenPii
        .type           _Z5queenPii,@function
        .size           _Z5queenPii,(.L_x_2 - _Z5queenPii)
        .other          _Z5queenPii,@"STO_CUDA_ENTRY STV_DEFAULT"
_Z5queenPii:
.text._Z5queenPii:
[----:B------:R-:W0:Y:S01]  /*0000*/  LDC R1, c[0x0][0x37c] ;  /* 0x0000df00ff017b82 */ /* 0x000e220000000800 */
[----:B------:R-:W1:Y:S01]  /*0010*/  S2R R16, SR_TID.X ;  /* 0x0000000000107919 */ /* 0x000e620000002100 */
[----:B0-----:R-:W-:Y:S01]  /*0020*/  VIADD R1, R1, 0xffffff00 ;  /* 0xffffff0001017836 */ /* 0x001fe20000000000 */
[----:B------:R-:W0:Y:S05]  /*0030*/  LDCU UR4, c[0x0][0x2f8] ;  /* 0x00005f00ff0477ac */ /* 0x000e2a0008000800 */
[----:B------:R-:W-:Y:S06]  /*0040*/  BAR.SYNC.DEFER_BLOCKING 0x0 ;  /* 0x0000000000007b1d */ /* 0x000fec0000010000 */
[----:B------:R2:W-:Y:S04]  /*0050*/  STL.64 [R1+0xf0], RZ ;  /* 0x0000f0ff01007387 */ /* 0x0005e80000100a00 */
[----:B------:R2:W-:Y:S01]  /*0060*/  STL.U16 [R1+0xf8], RZ ;  /* 0x0000f8ff01007387 */ /* 0x0005e20000100400 */
[----:B-1----:R-:W-:-:S05]  /*0070*/  PRMT R0, R16, 0x8880, RZ ;  /* 0x0000888010007816 */ /* 0x002fca00000000ff */
[----:B------:R-:W-:-:S05]  /*0080*/  IMAD.IADD R4, R1, 0x1, R0 ;  /* 0x0000000101047824 */ /* 0x000fca00078e0200 */
[----:B------:R-:W3:Y:S01]  /*0090*/  LDL.U8 R0, [R4+0xf0] ;  /* 0x0000f00004007983 */ /* 0x000ee20000100000 */
[----:B------:R-:W1:Y:S01]  /*00a0*/  LDCU UR5, c[0x0][0x2fc] ;  /* 0x00005f80ff0577ac */ /* 0x000e620008000800 */
[----:B0-----:R-:W-:Y:S01]  /*00b0*/  IADD3 R2, P1, PT, R1, UR4, RZ ;  /* 0x0000000401027c10 */ /* 0x001fe2000ff3e0ff */
[----:B------:R-:W0:Y:S01]  /*00c0*/  S2R R5, SR_CTAID.Y ;  /* 0x0000000000057919 */ /* 0x000e220000002600 */
[----:B------:R-:W4:Y:S03]  /*00d0*/  S2R R6, SR_CTAID.Z ;  /* 0x0000000000067919 */ /* 0x000f260000002700 */
[----:B-1----:R-:W-:Y:S01]  /*00e0*/  IMAD.X R3, RZ, RZ, UR5, P1 ;  /* 0x00000005ff037e24 */ /* 0x002fe200088e06ff */
[----:B---3--:R-:W-:-:S13]  /*00f0*/  ISETP.NE.AND P0, PT, R0, RZ, PT ;  /* 0x000000ff0000720c */ /* 0x008fda0003f05270 */
[----:B0-2-4-:R-:W-:Y:S05]  /*0100*/  @P0 EXIT ;  /* 0x000000000000094d */ /* 0x015fea0003800000 */
[----:B------:R-:W0:Y:S01]  /*0110*/  S2R R15, SR_TID.Y ;  /* 0x00000000000f7919 */ /* 0x000e220000002200 */
[----:B------:R-:W-:-:S05]  /*0120*/  IMAD.MOV.U32 R7, RZ, RZ, 0x1 ;  /* 0x00000001ff077424 */ /* 0x000fca00078e00ff */
[----:B------:R1:W-:Y:S01]  /*0130*/  STL.U8 [R4+0xf0], R7 ;  /* 0x0000f00704007387 */ /* 0x0003e20000100000 */
[----:B0-----:R-:W-:-:S04]  /*0140*/  LOP3.LUT R0, R15, 0xffff, RZ, 0xc0, !PT ;  /* 0x0000ffff0f007812 */ /* 0x001fc800078ec0ff */
[----:B------:R-:W-:-:S05]  /*0150*/  PRMT R0, R0, 0x8880, RZ ;  /* 0x0000888000007816 */ /* 0x000fca00000000ff */
[----:B------:R-:W-:-:S05]  /*0160*/  IMAD.IADD R8, R1, 0x1, R0 ;  /* 0x0000000101087824 */ /* 0x000fca00078e0200 */
[----:B------:R-:W2:Y:S02]  /*0170*/  LDL.U8 R0, [R8+0xf0] ;  /* 0x0000f00008007983 */ /* 0x000ea40000100000 */
[----:B--2---:R-:W-:-:S13]  /*0180*/  ISETP.NE.AND P0, PT, R0, RZ, PT ;  /* 0x000000ff0000720c */ /* 0x004fda0003f05270 */
[----:B-1----:R-:W-:Y:S05]  /*0190*/  @P0 EXIT ;  /* 0x000000000000094d */ /* 0x002fea0003800000 */
[----:B------:R-:W0:Y:S01]  /*01a0*/  S2R R4, SR_TID.Z ;  /* 0x0000000000047919 */ /* 0x000e220000002300 */
[----:B------:R1:W-:Y:S01]  /*01b0*/  STL.U8 [R8+0xf0], R7 ;  /* 0x0000f00708007387 */ /* 0x0003e20000100000 */
[----:B0-----:R-:W-:-:S05]  /*01c0*/  IMAD.IADD R12, R1, 0x1, R4 ;  /* 0x00000001010c7824 */ /* 0x001fca00078e0204 */
[----:B------:R-:W2:Y:S02]  /*01d0*/  LDL.U8 R0, [R12+0xf0] ;  /* 0x0000f0000c007983 */ /* 0x000ea40000100000 */
[----:B--2---:R-:W-:-:S13]  /*01e0*/  ISETP.NE.AND P0, PT, R0, RZ, PT ;  /* 0x000000ff0000720c */ /* 0x004fda0003f05270 */
[----:B-1----:R-:W-:Y:S05]  /*01f0*/  @P0 EXIT ;  /* 0x000000000000094d */ /* 0x002fea0003800000 */
[----:B------:R-:W0:Y:S01]  /*0200*/  S2R R8, SR_CTAID.X ;  /* 0x0000000000087919 */ /* 0x000e220000002500 */
[----:B------:R1:W-:Y:S01]  /*0210*/  STL.U8 [R12+0xf0], R7 ;  /* 0x0000f0070c007387 */ /* 0x0003e20000100000 */
[----:B0-----:R-:W-:-:S05]  /*0220*/  IMAD.HI.U32 R13, R8, 0x66666667, RZ ;  /* 0x66666667080d7827 */ /* 0x001fca00078e00ff */
[----:B------:R-:W-:-:S04]  /*0230*/  SHF.R.U32.HI R13, RZ, 0x2, R13 ;  /* 0x00000002ff0d7819 */ /* 0x000fc8000001160d */
[----:B------:R-:W-:-:S04]  /*0240*/  LOP3.LUT R0, R13, 0xffff, RZ, 0xc0, !PT ;  /* 0x0000ffff0d007812 */ /* 0x000fc800078ec0ff */
[----:B------:R-:W-:-:S05]  /*0250*/  PRMT R0, R0, 0x8880, RZ ;  /* 0x0000888000007816 */ /* 0x000fca00000000ff */
[----:B------:R-:W-:-:S05]  /*0260*/  IMAD.IADD R10, R1, 0x1, R0 ;  /* 0x00000001010a7824 */ /* 0x000fca00078e0200 */
[----:B------:R-:W2:Y:S02]  /*0270*/  LDL.U8 R0, [R10+0xf0] ;  /* 0x0000f0000a007983 */ /* 0x000ea40000100000 */
[----:B--2---:R-:W-:-:S13]  /*0280*/  ISETP.NE.AND P0, PT, R0, RZ, PT ;  /* 0x000000ff0000720c */ /* 0x004fda0003f05270 */
[----:B-1----:R-:W-:Y:S05]  /*0290*/  @P0 EXIT ;  /* 0x000000000000094d */ /* 0x002fea0003800000 */
[----:B------:R-:W-:Y:S01]  /*02a0*/  IMAD R0, R13, -0xa, R8 ;  /* 0xfffffff60d007824 */ /* 0x000fe200078e0208 */
[----:B------:R0:W-:Y:S03]  /*02b0*/  STL.U8 [R10+0xf0], R7 ;  /* 0x0000f0070a007387 */ /* 0x0001e60000100000 */
[----:B------:R-:W-:-:S05]  /*02c0*/  IMAD.IADD R14, R1, 0x1, R0 ;  /* 0x00000001010e7824 */ /* 0x000fca00078e0200 */
[----:B------:R-:W2:Y:S01]  /*02d0*/  LDL.U8 R8, [R14+0xf0] ;  /* 0x0000f0000e087983 */ /* 0x000ea20000100000 */
[----:B------:R-:W-:-:S05]  /*02e0*/  LOP3.LUT R9, R5, 0xffff, RZ, 0xc0, !PT ;  /* 0x0000ffff05097812 */ /* 0x000fca00078ec0ff */
[----:B------:R-:W-:-:S05]  /*02f0*/  IMAD R9, R9, 0xcccd, RZ ;  /* 0x0000cccd09097824 */ /* 0x000fca00078e02ff */
[----:B------:R-:W-:Y:S02]  /*0300*/  SHF.R.U32.HI R12, RZ, 0x13, R9 ;  /* 0x00000013ff0c7819 */ /* 0x000fe40000011609 */
[----:B--2---:R-:W-:-:S13]  /*0310*/  ISETP.NE.AND P0, PT, R8, RZ, PT ;  /* 0x000000ff0800720c */ /* 0x004fda0003f05270 */
[----:B0-----:R-:W-:Y:S05]  /*0320*/  @P0 EXIT ;  /* 0x000000000000094d */ /* 0x001fea0003800000 */
[----:B------:R-:W-:Y:S01]  /*0330*/  PRMT R8, R12, 0x8880, RZ ;  /* 0x000088800c087816 */ /* 0x000fe200000000ff */
[----:B------:R0:W-:Y:S04]  /*0340*/  STL.U8 [R14+0xf0], R7 ;  /* 0x0000f0070e007387 */ /* 0x0001e80000100000 */
[----:B------:R-:W-:-:S05]  /*0350*/  IMAD.IADD R10, R1, 0x1, R8 ;  /* 0x00000001010a7824 */ /* 0x000fca00078e0208 */
[----:B------:R-:W2:Y:S01]  /*0360*/  LDL.U8 R9, [R10+0xf0] ;  /* 0x0000f0000a097983 */ /* 0x000ea20000100000 */
[----:B------:R-:W-:-:S05]  /*0370*/  PRMT R8, R12, 0x9910, RZ ;  /* 0x000099100c087816 */ /* 0x000fca00000000ff */
[----:B------:R-:W-:-:S04]  /*0380*/  IMAD R8, R8, 0xa, RZ ;  /* 0x0000000a08087824 */ /* 0x000fc800078e02ff */
[----:B------:R-:W-:-:S05]  /*0390*/  IMAD.MOV R8, RZ, RZ, -R8 ;  /* 0x000000ffff087224 */ /* 0x000fca00078e0a08 */
[----:B------:R-:W-:-:S05]  /*03a0*/  PRMT R8, R8, 0x7710, RZ ;  /* 0x0000771008087816 */ /* 0x000fca00000000ff */
[----:B------:R-:W-:Y:S01]  /*03b0*/  IMAD.IADD R11, R8, 0x1, R5 ;  /* 0x00000001080b7824 */ /* 0x000fe200078e0205 */
[----:B--2---:R-:W-:-:S13]  /*03c0*/  ISETP.NE.AND P0, PT, R9, RZ, PT ;  /* 0x000000ff0900720c */ /* 0x004fda0003f05270 */
[----:B0-----:R-:W-:Y:S05]  /*03d0*/  @P0 EXIT ;  /* 0x000000000000094d */ /* 0x001fea0003800000 */
[----:B------:R-:W-:Y:S01]  /*03e0*/  LOP3.LUT R5, R11, 0xffff, RZ, 0xc0, !PT ;  /* 0x0000ffff0b057812 */ /* 0x000fe200078ec0ff */
[----:B------:R0:W-:Y:S04]  /*03f0*/  STL.U8 [R10+0xf0], R7 ;  /* 0x0000f0070a007387 */ /* 0x0001e80000100000 */
        /* <DEDUP_REMOVED lines=13> */
[----:B------:R-:W-:Y:S01]  /*04d0*/  IMAD.MOV R8, RZ, RZ, -R8 ;  /* 0x000000ffff087224 */ /* 0x000fe200078e0a08 */
[----:B--2---:R-:W-:-:S04]  /*04e0*/  ISETP.NE.AND P0, PT, R9, RZ, PT ;  /* 0x000000ff0900720c */ /* 0x004fc80003f05270 */
[----:B------:R-:W-:-:S05]  /*04f0*/  PRMT R9, R8, 0x7710, RZ ;  /* 0x0000771008097816 */ /* 0x000fca00000000ff */
[----:B------:R-:W-:-:S04]  /*0500*/  IMAD.IADD R10, R9, 0x1, R6 ;  /* 0x00000001090a7824 */ /* 0x000fc800078e0206 */
[----:B0-----:R-:W-:Y:S05]  /*0510*/  @P0 EXIT ;  /* 0x000000000000094d */ /* 0x001fea0003800000 */
[----:B------:R-:W-:Y:S01]  /*0520*/  LOP3.LUT R6, R10, 0xffff, RZ, 0xc0, !PT ;  /* 0x0000ffff0a067812 */ /* 0x000fe200078ec0ff */
[----:B------:R0:W-:Y:S04]  /*0530*/  STL.U8 [R20+0xf0], R7 ;  /* 0x0000f00714007387 */ /* 0x0001e80000100000 */
[----:B------:R-:W-:-:S05]  /*0540*/  IMAD.IADD R18, R1, 0x1, R6 ;  /* 0x0000000101127824 */ /* 0x000fca00078e0206 */
[----:B------:R-:W2:Y:S02]  /*0550*/  LDL.U8 R8, [R18+0xf0] ;  /* 0x0000f00012087983 */ /* 0x000ea40000100000 */
[----:B--2---:R-:W-:-:S13]  /*0560*/  ISETP.NE.AND P0, PT, R8, RZ, PT ;  /* 0x000000ff0800720c */ /* 0x004fda0003f05270 */
[----:B0-----:R-:W-:Y:S05]  /*0570*/  @P0 EXIT ;  /* 0x000000000000094d */ /* 0x001fea0003800000 */
[----:B------:R-:W0:Y:S01]  /*0580*/  LDC.U16 R8, c[0x0][0x388] ;  /* 0x0000e200ff087b82 */ /* 0x000e220000000400 */
[----:B------:R1:W-:Y:S01]  /*0590*/  STL.U8 [R18+0xf0], R7 ;  /* 0x0000f00712007387 */ /* 0x0003e20000100000 */
[----:B0-----:R-:W-:-:S05]  /*05a0*/  PRMT R8, R8, 0x8880, RZ ;  /* 0x0000888008087816 */ /* 0x001fca00000000ff */
[----:B------:R-:W-:-:S05]  /*05b0*/  IMAD.IADD R20, R1, 0x1, R8 ;  /* 0x0000000101147824 */ /* 0x000fca00078e0208 */
[----:B------:R-:W2:Y:S02]  /*05c0*/  LDL.U8 R8, [R20+0xf0] ;  /* 0x0000f00014087983 */ /* 0x000ea40000100000 */
[----:B--2---:R-:W-:-:S13]  /*05d0*/  ISETP.NE.AND P0, PT, R8, RZ, PT ;  /* 0x000000ff0800720c */ /* 0x004fda0003f05270 */
[----:B-1----:R-:W-:Y:S05]  /*05e0*/  @P0 EXIT ;  /* 0x000000000000094d */ /* 0x002fea0003800000 */
[----:B------:R-:W-:Y:S01]  /*05f0*/  PRMT R18, R16, 0x8880, RZ ;  /* 0x0000888010127816 */ /* 0x000fe200000000ff */
[----:B------:R0:W-:Y:S01]  /*0600*/  STL.U8 [R20+0xf0], R7 ;  /* 0x0000f00714007387 */ /* 0x0001e20000100000 */
[----:B------:R-:W-:-:S04]  /*0610*/  PRMT R9, R15, 0x8880, RZ ;  /* 0x000088800f097816 */ /* 0x000fc800000000ff */
[CC--:B------:R-:W-:Y:S02]  /*0620*/  VIMNMX R8, PT, PT, R18.reuse, R9.reuse, PT ;  /* 0x0000000912087248 */ /* 0x0c0fe40003fe0100 */
[----:B------:R-:W-:-:S05]  /*0630*/  VIMNMX R17, PT, PT, R18, R9, !PT ;  /* 0x0000000912117248 */ /* 0x000fca0007fe0100 */
[----:B------:R-:W-:-:S05]  /*0640*/  IMAD.IADD R8, R17, 0x1, -R8 ;  /* 0x0000000111087824 */ /* 0x000fca00078e0a08 */
[----:B------:R-:W-:-:S13]  /*0650*/  ISETP.NE.AND P0, PT, R8, 0x1, PT ;  /* 0x000000010800780c */ /* 0x000fda0003f05270 */
[----:B0-----:R-:W-:Y:S05]  /*0660*/  @!P0 EXIT ;  /* 0x000000000000894d */ /* 0x001fea0003800000 */
[----:B------:R-:W-:-:S05]  /*0670*/  IMAD.IADD R7, R18, 0x1, -R4 ;  /* 0x0000000112077824 */ /* 0x000fca00078e0a04 */
[----:B------:R-:W-:-:S04]  /*0680*/  IABS R7, R7 ;  /* 0x0000000700077213 */ /* 0x000fc80000000000 */
[----:B------:R-:W-:-:S13]  /*0690*/  ISETP.NE.AND P0, PT, R7, 0x2, PT ;  /* 0x000000020700780c */ /* 0x000fda0003f05270 */
[----:B------:R-:W-:Y:S05]  /*06a0*/  @!P0 EXIT ;  /* 0x000000000000894d */ /* 0x000fea0003800000 */
[----:B------:R-:W-:-:S05]  /*06b0*/  PRMT R7, R13, 0x8880, RZ ;  /* 0x000088800d077816 */ /* 0x000fca00000000ff */
[----:B------:R-:W-:-:S05]  /*06c0*/  IMAD.IADD R8, R18, 0x1, -R7 ;  /* 0x0000000112087824 */ /* 0x000fca00078e0a07 */
[----:B------:R-:W-:-:S04]  /*06d0*/  IABS R8, R8 ;  /* 0x0000000800087213 */ /* 0x000fc80000000000 */
[----:B------:R-:W-:-:S13]  /*06e0*/  ISETP.NE.AND P0, PT, R8, 0x3, PT ;  /* 0x000000030800780c */ /* 0x000fda0003f05270 */
[----:B------:R-:W-:Y:S05]  /*06f0*/  @!P0 EXIT ;  /* 0x000000000000894d */ /* 0x000fea0003800000 */
        /* <DEDUP_REMOVED lines=22> */
[----:B------:R-:W0:Y:S02]  /*0860*/  LDCU.U8 UR4, c[0x0][0x388] ;  /* 0x00007100ff0477ac */ /* 0x000e240008000000 */
[----:B0-----:R-:W-:-:S06]  /*0870*/  UPRMT UR4, UR4, 0x8880, URZ ;  /* 0x0000888004047896 */ /* 0x001fcc00080000ff */
[----:B------:R-:W-:-:S05]  /*0880*/  VIADD R18, R18, -UR4 ;  /* 0x8000000412127c36 */ /* 0x000fca0008000000 */
[----:B------:R-:W-:-:S04]  /*0890*/  IABS R18, R18 ;  /* 0x0000001200127213 */ /* 0x000fc80000000000 */
[----:B------:R-:W-:-:S13]  /*08a0*/  ISETP.NE.AND P0, PT, R18, 0x9, PT ;  /* 0x000000091200780c */ /* 0x000fda0003f05270 */
[----:B------:R-:W-:Y:S05]  /*08b0*/  @!P0 EXIT ;  /* 0x000000000000894d */ /* 0x000fea0003800000 */
        /* <DEDUP_REMOVED lines=140> */
[----:B------:R-:W-:-:S05]  /*1180*/  VIADD R6, R6, -UR4 ;  /* 0x8000000406067c36 */ /* 0x000fca0008000000 */
[----:B------:R-:W-:-:S04]  /*1190*/  IABS R5, R6 ;  /* 0x0000000600057213 */ /* 0x000fc80000000000 */
[----:B------:R-:W-:-:S13]  /*11a0*/  ISETP.NE.AND P0, PT, R5, 0x1, PT ;  /* 0x000000010500780c */ /* 0x000fda0003f05270 */
[----:B------:R-:W-:Y:S05]  /*11b0*/  @!P0 EXIT ;  /* 0x000000000000894d */ /* 0x000fea0003800000 */
[----:B------:R-:W-:Y:S01]  /*11c0*/  LOP3.LUT P0, R15, R15, 0xff, RZ, 0xc0, !PT ;  /* 0x000000ff0f0f7812 */ /* 0x000fe2000780c0ff */
[----:B------:R-:W-:Y:S01]  /*11d0*/  IMAD.MOV.U32 R6, RZ, RZ, 0x2e ;  /* 0x0000002eff067424 */ /* 0x000fe200078e00ff */
[C---:B------:R-:W-:Y:S01]  /*11e0*/  ISETP.NE.AND P1, PT, R4.reuse, RZ, PT ;  /* 0x000000ff0400720c */ /* 0x040fe20003f25270 */
[----:B------:R-:W-:Y:S01]  /*11f0*/  IMAD.MOV.U32 R8, RZ, RZ, 0x2e ;  /* 0x0000002eff087424 */ /* 0x000fe200078e00ff */
[C---:B------:R-:W-:Y:S01]  /*1200*/  ISETP.NE.AND P6, PT, R4.reuse, 0x1, PT ;  /* 0x000000010400780c */ /* 0x040fe20003fc5270 */
[----:B------:R-:W-:Y:S01]  /*1210*/  IMAD.MOV.U32 R9, RZ, RZ, 0x2e ;  /* 0x0000002eff097424 */ /* 0x000fe200078e00ff */
[----:B------:R-:W-:Y:S01]  /*1220*/  ISETP.NE.AND P4, PT, R4, 0x3, PT ;  /* 0x000000030400780c */ /* 0x000fe20003f85270 */
[----:B------:R-:W-:Y:S01]  /*1230*/  IMAD.MOV.U32 R19, RZ, RZ, 0x51 ;  /* 0x00000051ff137424 */ /* 0x000fe200078e00ff */
[----:B------:R-:W-:Y:S01]  /*1240*/  LOP3.LUT P2, R16, R16, 0xff, RZ, 0xc0, !PT ;  /* 0x000000ff10107812 */ /* 0x000fe2000784c0ff */
[----:B------:R-:W-:Y:S01]  /*1250*/  IMAD.MOV.U32 R18, RZ, RZ, 0x2e ;  /* 0x0000002eff127424 */ /* 0x000fe200078e00ff */
[----:B------:R-:W-:Y:S01]  /*1260*/  ISETP.NE.AND P3, PT, R4, 0x2, PT ;  /* 0x000000020400780c */ /* 0x000fe20003f65270 */
[----:B------:R-:W-:Y:S01]  /*1270*/  IMAD.MOV.U32 R5, RZ, RZ, 0x2e ;  /* 0x0000002eff057424 */ /* 0x000fe200078e00ff */
[----:B------:R-:W-:Y:S01]  /*1280*/  ISETP.NE.AND P5, PT, R16, 0x1, PT ;  /* 0x000000011000780c */ /* 0x000fe20003fa5270 */
[----:B------:R0:W-:Y:S01]  /*1290*/  @P0 STL.U8 [R1+0x15], R6 ;  /* 0x0000150601000387 */ /* 0x0001e20000100000 */
[----:B------:R-:W-:Y:S01]  /*12a0*/  IMAD.MOV.U32 R17, RZ, RZ, 0x2e ;  /* 0x0000002eff117424 */ /* 0x000fe200078e00ff */
[----:B------:R-:W-:Y:S01]  /*12b0*/  VOTEU.ANY UR6, UPT, PT ;  /* 0x0000000000067886 */ /* 0x000fe200038e0100 */
[----:B------:R-:W-:Y:S01]  /*12c0*/  IMAD.MOV.U32 R7, RZ, RZ, 0x51 ;  /* 0x00000051ff077424 */ /* 0x000fe200078e00ff */
[----:B------:R-:W-:Y:S01]  /*12d0*/  @P1 STL.U8 [R1+0x2a], R8 ;  /* 0x00002a0801001387 */ /* 0x000fe20000100000 */
[----:B------:R-:W-:-:S03]  /*12e0*/  UFLO.U32 UR4, UR6 ;  /* 0x00000006000472bd */ /* 0x000fc600080e0000 */
[----:B------:R-:W-:Y:S01]  /*12f0*/  @P6 STL.U8 [R1+0x2c], R9 ;  /* 0x00002c0901006387 */ /* 0x000fe20000100000 */
[----:B0-----:R-:W-:-:S03]  /*1300*/  IMAD.MOV.U32 R6, RZ, RZ, 0x51 ;  /* 0x00000051ff067424 */ /* 0x001fc600078e00ff */
[----:B------:R0:W-:Y:S01]  /*1310*/  @P4 STL.U8 [R1+0x30], R18 ;  /* 0x0000301201004387 */ /* 0x0001e20000100000 */
[----:B------:R-:W-:Y:S01]  /*1320*/  @!P1 PRMT R8, R19, 0x7610, R8 ;  /* 0x0000761013089816 */ /* 0x000fe20000000008 */
[----:B------:R-:W-:Y:S02]  /*1330*/  IMAD.MOV.U32 R19, RZ, RZ, 0x2e ;  /* 0x0000002eff137424 */ /* 0x000fe400078e00ff */
[----:B------:R-:W-:Y:S01]  /*1340*/  @P5 STL.U8 [R1+0x2], R5 ;  /* 0x0000020501005387 */ /* 0x000fe20000100000 */
[----:B------:R-:W-:-:S03]  /*1350*/  @!P6 PRMT R9, R6, 0x7610, R9 ;  /* 0x000076100609e816 */ /* 0x000fc60000000009 */
[----:B------:R1:W-:Y:S01]  /*1360*/  @!P1 STL.U8 [R1+0x2a], R8 ;  /* 0x00002a0801009387 */ /* 0x0003e20000100000 */
[----:B------:R-:W-:Y:S01]  /*1370*/  ISETP.NE.AND P1, PT, R4, 0x4, PT ;  /* 0x000000040400780c */ /* 0x000fe20003f25270 */
[----:B0-----:R-:W-:Y:S02]  /*1380*/  IMAD.MOV.U32 R18, RZ, RZ, 0x51 ;  /* 0x00000051ff127424 */ /* 0x001fe400078e00ff */
[----:B------:R0:W-:Y:S01]  /*1390*/  @!P6 STL.U8 [R1+0x2c], R9 ;  /* 0x00002c090100e387 */ /* 0x0001e20000100000 */
[----:B------:R-:W-:-:S03]  /*13a0*/  ISETP.NE.AND P6, PT, R16, 0x2, PT ;  /* 0x000000021000780c */ /* 0x000fc60003fc5270 */
[----:B------:R2:W-:Y:S01]  /*13b0*/  @P3 STL.U8 [R1+0x2e], R17 ;  /* 0x00002e1101003387 */ /* 0x0005e20000100000 */
[----:B-1----:R-:W-:-:S03]  /*13c0*/  IMAD.MOV.U32 R8, RZ, RZ, 0x2e ;  /* 0x0000002eff087424 */ /* 0x002fc600078e00ff */
[----:B------:R-:W-:Y:S01]  /*13d0*/  @!P5 STL.U8 [R1+0x2], R6 ;  /* 0x000002060100d387 */ /* 0x000fe20000100000 */
[C---:B------:R-:W-:Y:S02]  /*13e0*/  ISETP.NE.AND P5, PT, R16.reuse, 0x3, PT ;  /* 0x000000031000780c */ /* 0x040fe40003fa5270 */
[----:B0-----:R-:W-:Y:S01]  /*13f0*/  @P1 PRMT R9, R5, 0x7610, R9 ;  /* 0x0000761005091816 */ /* 0x001fe20000000009 */
[----:B------:R-:W-:Y:S01]  /*1400*/  @!P4 STL.U8 [R1+0x30], R18 ;  /* 0x000030120100c387 */ /* 0x000fe20000100000 */
[----:B------:R-:W-:Y:S01]  /*1410*/  ISETP.NE.AND P4, PT, R16, 0x5, PT ;  /* 0x000000051000780c */ /* 0x000fe20003f85270 */
[----:B--2---:R-:W-:Y:S02]  /*1420*/  IMAD.MOV.U32 R17, RZ, RZ, 0x51 ;  /* 0x00000051ff117424 */ /* 0x004fe400078e00ff */
[----:B------:R0:W-:Y:S01]  /*1430*/  @!P0 STL.U8 [R1+0x15], R7 ;  /* 0x0000150701008387 */ /* 0x0001e20000100000 */
[----:B------:R-:W-:-:S03]  /*1440*/  ISETP.NE.AND P0, PT, R4, 0x5, PT ;  /* 0x000000050400780c */ /* 0x000fc60003f05270 */
[----:B------:R1:W-:Y:S01]  /*1450*/  @!P3 STL.U8 [R1+0x2e], R17 ;  /* 0x00002e110100b387 */ /* 0x0003e20000100000 */
[----:B------:R-:W-:-:S03]  /*1460*/  ISETP.NE.AND P3, PT, R16, 0x4, PT ;  /* 0x000000041000780c */ /* 0x000fc60003f65270 */
[----:B------:R2:W-:Y:S01]  /*1470*/  @P6 STL.U8 [R1+0x4], R5 ;  /* 0x0000040501006387 */ /* 0x0005e20000100000 */
[----:B0-----:R-:W-:-:S03]  /*1480*/  IMAD.MOV.U32 R7, RZ, RZ, 0x2e ;  /* 0x0000002eff077424 */ /* 0x001fc600078e00ff */
[----:B------:R0:W-:Y:S01]  /*1490*/  @P1 STL.U8 [R1+0x32], R9 ;  /* 0x0000320901001387 */ /* 0x0001e20000100000 */
[----:B-1----:R-:W-:-:S03]  /*14a0*/  IMAD.MOV.U32 R17, RZ, RZ, 0x2e ;  /* 0x0000002eff117424 */ /* 0x002fc600078e00ff */
[----:B------:R1:W-:Y:S01]  /*14b0*/  @P5 STL.U8 [R1+0x6], R7 ;  /* 0x0000060701005387 */ /* 0x0003e20000100000 */
[----:B--2---:R-:W-:-:S03]  /*14c0*/  IMAD.MOV.U32 R5, RZ, RZ, 0x51 ;  /* 0x00000051ff057424 */ /* 0x004fc600078e00ff */
[----:B------:R2:W-:Y:S01]  /*14d0*/  @P0 STL.U8 [R1+0x34], R19 ;  /* 0x0000341301000387 */ /* 0x0005e20000100000 */
[----:B0-----:R-:W-:Y:S02]  /*14e0*/  @P4 PRMT R9, R17, 0x7610, R9 ;  /* 0x0000761011094816 */ /* 0x001fe40000000009 */
[----:B------:R-:W-:Y:S01]  /*14f0*/  @!P1 PRMT R17, R18, 0x7610, R17 ;  /* 0x0000761012119816 */ /* 0x000fe20000000011 */
[----:B------:R0:W-:Y:S01]  /*1500*/  @!P5 STL.U8 [R1+0x6], R5 ;  /* 0x000006050100d387 */ /* 0x0001e20000100000 */
[----:B-1----:R-:W-:Y:S01]  /*1510*/  IMAD.MOV.U32 R7, RZ, RZ, 0x51 ;  /* 0x00000051ff077424 */ /* 0x002fe200078e00ff */
[----:B------:R-:W-:Y:S02]  /*1520*/  ISETP.NE.AND P5, PT, R16, 0x6, PT ;  /* 0x000000061000780c */ /* 0x000fe40003fa5270 */
[----:B------:R1:W-:Y:S01]  /*1530*/  @P3 STL.U8 [R1+0x8], R8 ;  /* 0x0000080801003387 */ /* 0x0003e20000100000 */
[----:B--2---:R-:W-:-:S03]  /*1540*/  IMAD.MOV.U32 R19, RZ, RZ, 0x51 ;  /* 0x00000051ff137424 */ /* 0x004fc600078e00ff */
[----:B------:R2:W-:Y:S01]  /*1550*/  @!P1 STL.U8 [R1+0x32], R17 ;  /* 0x0000321101009387 */ /* 0x0005e20000100000 */
[----:B------:R-:W-:Y:S01]  /*1560*/  ISETP.NE.AND P1, PT, R4, 0x6, PT ;  /* 0x000000060400780c */ /* 0x000fe20003f25270 */
[----:B0-----:R-:W-:Y:S02]  /*1570*/  IMAD.MOV.U32 R5, RZ, RZ, 0x2e ;  /* 0x0000002eff057424 */ /* 0x001fe400078e00ff */
[----:B------:R-:W-:Y:S01]  /*1580*/  @!P6 STL.U8 [R1+0x4], R6 ;  /* 0x000004060100e387 */ /* 0x000fe20000100000 */
[----:B------:R-:W-:Y:S02]  /*1590*/  ISETP.NE.AND P6, PT, R16, 0x7, PT ;  /* 0x000000071000780c */ /* 0x000fe40003fc5270 */
[----:B-1----:R-:W-:Y:S01]  /*15a0*/  @!P4 PRMT R8, R19, 0x7610, R8 ;  /* 0x000076101308c816 */ /* 0x002fe20000000008 */
[----:B------:R-:W-:Y:S01]  /*15b0*/  @!P3 STL.U8 [R1+0x8], R7 ;  /* 0x000008070100b387 */ /* 0x000fe20000100000 */
[----:B------:R-:W-:Y:S01]  /*15c0*/  ISETP.NE.AND P3, PT, R4, 0x7, PT ;  /* 0x000000070400780c */ /* 0x000fe20003f65270 */
[----:B--2---:R-:W-:-:S02]  /*15d0*/  IMAD.MOV.U32 R17, RZ, RZ, 0x2e ;  /* 0x0000002eff117424 */ /* 0x004fc400078e00ff */
[----:B------:R0:W-:Y:S04]  /*15e0*/  @P4 STL.U8 [R1+0xa], R9 ;  /* 0x00000a0901004387 */ /* 0x0001e80000100000 */
[----:B------:R-:W-:Y:S01]  /*15f0*/  @!P0 STL.U8 [R1+0x34], R18 ;  /* 0x0000341201008387 */ /* 0x000fe20000100000 */
[----:B------:R-:W-:-:S03]  /*1600*/  ISETP.NE.AND P0, PT, R4, 0x9, PT ;  /* 0x000000090400780c */ /* 0x000fc60003f05270 */
[----:B------:R1:W-:Y:S01]  /*1610*/  @!P4 STL.U8 [R1+0xa], R8 ;  /* 0x00000a080100c387 */ /* 0x0003e20000100000 */
[----:B------:R-:W-:Y:S01]  /*1620*/  ISETP.NE.AND P4, PT, R4, 0x8, PT ;  /* 0x000000080400780c */ /* 0x000fe20003f85270 */
[----:B0-----:R-:W-:Y:S02]  /*1630*/  IMAD.MOV.U32 R9, RZ, RZ, 0x2e ;  /* 0x0000002eff097424 */ /* 0x001fe400078e00ff */
[----:B------:R-:W-:Y:S01]  /*1640*/  IMAD.MOV.U32 R4, RZ, RZ, 0x51 ;  /* 0x00000051ff047424 */ /* 0x000fe200078e00ff */
[----:B------:R0:W-:Y:S04]  /*1650*/  @P5 STL.U8 [R1+0xc], R5 ;  /* 0x00000c0501005387 */ /* 0x0001e80000100000 */
[----:B------:R2:W-:Y:S01]  /*1660*/  @P6 STL.U8 [R1+0xe], R9 ;  /* 0x00000e0901006387 */ /* 0x0005e20000100000 */
[----:B-1----:R-:W-:-:S03]  /*1670*/  @!P1 PRMT R8, R4, 0x7610, R8 ;  /* 0x0000761004089816 */ /* 0x002fc60000000008 */
[----:B------:R1:W-:Y:S01]  /*1680*/  @!P5 STL.U8 [R1+0xc], R6 ;  /* 0x00000c060100d387 */ /* 0x0003e20000100000 */
[----:B------:R-:W-:Y:S01]  /*1690*/  ISETP.NE.AND P5, PT, R16, 0x8, PT ;  /* 0x000000081000780c */ /* 0x000fe20003fa5270 */
[----:B0-----:R-:W-:Y:S02]  /*16a0*/  IMAD.MOV.U32 R5, RZ, RZ, 0x51 ;  /* 0x00000051ff057424 */ /* 0x001fe400078e00ff */
[----:B------:R-:W-:Y:S03]  /*16b0*/  @P1 STL.U8 [R1+0x36], R17 ;  /* 0x0000361101001387 */ /* 0x000fe60000100000 */
[----:B--2---:R-:W-:Y:S01]  /*16c0*/  @!P3 PRMT R9, R5, 0x7610, R9 ;  /* 0x000076100509b816 */ /* 0x004fe20000000009 */
[----:B------:R0:W-:Y:S01]  /*16d0*/  @!P1 STL.U8 [R1+0x36], R8 ;  /* 0x0000360801009387 */ /* 0x0001e20000100000 */
[----:B------:R-:W-:Y:S01]  /*16e0*/  LOP3.LUT P1, R4, R13, 0xff, RZ, 0xc0, !PT ;  /* 0x000000ff0d047812 */ /* 0x000fe2000782c0ff */
[----:B-1----:R-:W-:-:S02]  /*16f0*/  IMAD.MOV.U32 R6, RZ, RZ, 0x2e ;  /* 0x0000002eff067424 */ /* 0x002fc400078e00ff */
[----:B------:R1:W-:Y:S01]  /*1700*/  @P3 STL.U8 [R1+0x38], R17 ;  /* 0x0000381101003387 */ /* 0x0003e20000100000 */
[----:B------:R-:W-:Y:S02]  /*1710*/  IMAD.MOV.U32 R13, RZ, RZ, 0x2e ;  /* 0x0000002eff0d7424 */ /* 0x000fe400078e00ff */
[----:B------:R-:W-:Y:S01]  /*1720*/  IMAD.MOV.U32 R5, RZ, RZ, 0x2e ;  /* 0x0000002eff057424 */ /* 0x000fe200078e00ff */
[----:B------:R2:W-:Y:S01]  /*1730*/  @!P6 STL.U8 [R1+0xe], R7 ;  /* 0x00000e070100e387 */ /* 0x0005e20000100000 */
[----:B------:R-:W-:Y:S01]  /*1740*/  ISETP.NE.AND P6, PT, R16, 0x9, PT ;  /* 0x000000091000780c */ /* 0x000fe20003fc5270 */
[----:B0-----:R-:W-:Y:S02]  /*1750*/  IMAD.MOV.U32 R8, RZ, RZ, 0x2e ;  /* 0x0000002eff087424 */ /* 0x001fe400078e00ff */
[----:B------:R0:W-:Y:S01]  /*1760*/  @!P3 STL.U8 [R1+0x38], R9 ;  /* 0x000038090100b387 */ /* 0x0001e20000100000 */
[----:B------:R-:W-:Y:S01]  /*1770*/  ISETP.NE.AND P3, PT, R15, 0x1, PT ;  /* 0x000000010f00780c */ /* 0x000fe20003f65270 */
[----:B-1----:R-:W-:-:S02]  /*1780*/  IMAD.MOV.U32 R17, RZ, RZ, 0x51 ;  /* 0x00000051ff117424 */ /* 0x002fc400078e00ff */
[----:B------:R-:W-:Y:S01]  /*1790*/  IMAD.MOV.U32 R16, RZ, RZ, 0x51 ;  /* 0x00000051ff107424 */ /* 0x000fe200078e00ff */
[----:B------:R1:W-:Y:S01]  /*17a0*/  @P0 STL.U8 [R1+0x3c], R6 ;  /* 0x00003c0601000387 */ /* 0x0003e20000100000 */
[----:B--2---:R-:W-:-:S03]  /*17b0*/  IMAD.MOV.U32 R7, RZ, RZ, 0x2e ;  /* 0x0000002eff077424 */ /* 0x004fc600078e00ff */
[----:B------:R2:W-:Y:S01]  /*17c0*/  @P4 STL.U8 [R1+0x3a], R13 ;  /* 0x00003a0d01004387 */ /* 0x0005e20000100000 */
[----:B0-----:R-:W-:-:S03]  /*17d0*/  IMAD.MOV.U32 R9, RZ, RZ, 0x2e ;  /* 0x0000002eff097424 */ /* 0x001fc600078e00ff */
[----:B------:R0:W-:Y:S01]  /*17e0*/  @P1 STL.U8 [R1+0x3f], R8 ;  /* 0x00003f0801001387 */ /* 0x0001e20000100000 */
[----:B-1----:R-:W-:-:S03]  /*17f0*/  @!P5 PRMT R6, R17, 0x7610, R6 ;  /* 0x000076101106d816 */ /* 0x002fc60000000006 */
[----:B------:R1:W-:Y:S01]  /*1800*/  @P5 STL.U8 [R1+0x10], R5 ;  /* 0x0000100501005387 */ /* 0x0003e20000100000 */
[----:B--2---:R-:W-:-:S03]  /*1810*/  IMAD.MOV.U32 R13, RZ, RZ, 0x51 ;  /* 0x00000051ff0d7424 */ /* 0x004fc600078e00ff */
[----:B------:R-:W-:Y:S01]  /*1820*/  @!P4 STL.U8 [R1+0x3a], R16 ;  /* 0x00003a100100c387 */ /* 0x000fe20000100000 */
[----:B------:R-:W-:Y:S02]  /*1830*/  ISETP.NE.AND P4, PT, R15, 0x2, PT ;  /* 0x000000020f00780c */ /* 0x000fe40003f85270 */
[----:B0-----:R-:W-:Y:S01]  /*1840*/  @!P6 PRMT R8, R18, 0x7610, R8 ;  /* 0x000076101208e816 */ /* 0x001fe20000000008 */
[----:B------:R0:W-:Y:S01]  /*1850*/  @P3 STL.U8 [R1+0x17], R9 ;  /* 0x0000170901003387 */ /* 0x0001e20000100000 */
[----:B-1----:R-:W-:-:S03]  /*1860*/  IMAD.MOV.U32 R5, RZ, RZ, 0x51 ;  /* 0x00000051ff057424 */ /* 0x002fc600078e00ff */
[----:B------:R1:W-:Y:S01]  /*1870*/  @!P5 STL.U8 [R1+0x10], R6 ;  /* 0x000010060100d387 */ /* 0x0003e20000100000 */
[----:B------:R-:W-:-:S03]  /*1880*/  ISETP.NE.AND P5, PT, R0, RZ, PT ;  /* 0x000000ff0000720c */ /* 0x000fc60003fa5270 */
[----:B------:R-:W-:Y:S01]  /*1890*/  @P6 STL.U8 [R1+0x12], R7 ;  /* 0x0000120701006387 */ /* 0x000fe20000100000 */
[----:B0-----:R-:W-:Y:S01]  /*18a0*/  @!P1 PRMT R9, R17, 0x7610, R9 ;  /* 0x0000761011099816 */ /* 0x001fe20000000009 */
[----:B------:R-:W-:Y:S02]  /*18b0*/  IMAD.MOV.U32 R17, RZ, RZ, 0x2e ;  /* 0x0000002eff117424 */ /* 0x000fe400078e00ff */
[----:B------:R0:W-:Y:S01]  /*18c0*/  @!P6 STL.U8 [R1+0x12], R8 ;  /* 0x000012080100e387 */ /* 0x0001e20000100000 */
[C---:B------:R-:W-:Y:S02]  /*18d0*/  ISETP.NE.AND P6, PT, R15.reuse, 0x3, PT ;  /* 0x000000030f00780c */ /* 0x040fe40003fc5270 */
[----:B-1----:R-:W-:Y:S01]  /*18e0*/  @!P4 PRMT R6, R16, 0x7610, R6 ;  /* 0x000076101006c816 */ /* 0x002fe20000000006 */
[----:B------:R1:W-:Y:S01]  /*18f0*/  @!P1 STL.U8 [R1+0x3f], R9 ;  /* 0x00003f0901009387 */ /* 0x0003e20000100000 */
[----:B------:R-:W-:Y:S01]  /*1900*/  ISETP.NE.AND P1, PT, R15, 0x4, PT ;  /* 0x000000040f00780c */ /* 0x000fe20003f25270 */
[----:B------:R-:W-:-:S02]  /*1910*/  IMAD.MOV.U32 R16, RZ, RZ, 0x2e ;  /* 0x0000002eff107424 */ /* 0x000fc400078e00ff */
[----:B------:R2:W-:Y:S01]  /*1920*/  @!P0 STL.U8 [R1+0x3c], R13 ;  /* 0x00003c0d01008387 */ /* 0x0005e20000100000 */
[C---:B------:R-:W-:Y:S01]  /*1930*/  ISETP.NE.AND P0, PT, R0.reuse, 0x1, PT ;  /* 0x000000010000780c */ /* 0x040fe20003f05270 */
[----:B0-----:R-:W-:Y:S02]  /*1940*/  IMAD.MOV.U32 R8, RZ, RZ, 0x2e ;  /* 0x0000002eff087424 */ /* 0x001fe400078e00ff */
[----:B------:R0:W-:Y:S01]  /*1950*/  @!P3 STL.U8 [R1+0x17], R5 ;  /* 0x000017050100b387 */ /* 0x0001e20000100000 */
[----:B------:R-:W-:Y:S01]  /*1960*/  ISETP.NE.AND P3, PT, R0, 0x2, PT ;  /* 0x000000020000780c */ /* 0x000fe20003f65270 */
[----:B-1----:R-:W-:Y:S02]  /*1970*/  IMAD.MOV.U32 R9, RZ, RZ, 0x51 ;  /* 0x00000051ff097424 */ /* 0x002fe400078e00ff */
[----:B------:R-:W-:Y:S01]  /*1980*/  @P4 STL.U8 [R1+0x19], R7 ;  /* 0x0000190701004387 */ /* 0x000fe20000100000 */
[----:B--2---:R-:W-:-:S03]  /*1990*/  IMAD.MOV.U32 R13, RZ, RZ, 0x2e ;  /* 0x0000002eff0d7424 */ /* 0x004fc600078e00ff */
[----:B------:R1:W-:Y:S01]  /*19a0*/  @!P4 STL.U8 [R1+0x19], R6 ;  /* 0x000019060100c387 */ /* 0x0003e20000100000 */
[----:B------:R-:W-:Y:S01]  /*19b0*/  ISETP.NE.AND P4, PT, R15, 0x5, PT ;  /* 0x000000050f00780c */ /* 0x000fe20003f85270 */
[----:B0-----:R-:W-:Y:S02]  /*19c0*/  IMAD.MOV.U32 R5, RZ, RZ, 0x2e ;  /* 0x0000002eff057424 */ /* 0x001fe400078e00ff */
[----:B------:R0:W-:Y:S04]  /*19d0*/  @P5 STL.U8 [R1+0x54], R13 ;  /* 0x0000540d01005387 */ /* 0x0001e80000100000 */
[----:B------:R2:W-:Y:S01]  /*19e0*/  @P6 STL.U8 [R1+0x1b], R5 ;  /* 0x00001b0501006387 */ /* 0x0005e20000100000 */
[----:B-1----:R-:W-:-:S03]  /*19f0*/  IMAD.MOV.U32 R6, RZ, RZ, 0x51 ;  /* 0x00000051ff067424 */ /* 0x002fc600078e00ff */
[----:B------:R1:W-:Y:S01]  /*1a00*/  @P0 STL.U8 [R1+0x56], R16 ;  /* 0x0000561001000387 */ /* 0x0003e20000100000 */
[----:B0-----:R-:W-:-:S03]  /*1a10*/  IMAD.MOV.U32 R13, RZ, RZ, 0x51 ;  /* 0x00000051ff0d7424 */ /* 0x001fc600078e00ff */
[----:B------:R-:W-:Y:S02]  /*1a20*/  @P1 STL.U8 [R1+0x1d], R7 ;  /* 0x00001d0701001387 */ /* 0x000fe40000100000 */
[----:B--2---:R-:W-:Y:S02]  /*1a30*/  @!P1 PRMT R5, R13, 0x7610, R5 ;  /* 0x000076100d059816 */ /* 0x004fe40000000005 */
[----:B------:R-:W-:Y:S01]  /*1a40*/  @!P5 STL.U8 [R1+0x54], R9 ;  /* 0x000054090100d387 */ /* 0x000fe20000100000 */
[----:B------:R-:W-:Y:S01]  /*1a50*/  ISETP.NE.AND P5, PT, R15, 0x6, PT ;  /* 0x000000060f00780c */ /* 0x000fe20003fa5270 */
[----:B-1----:R-:W-:Y:S02]  /*1a60*/  IMAD.MOV.U32 R16, RZ, RZ, 0x51 ;  /* 0x00000051ff107424 */ /* 0x002fe400078e00ff */
[----:B------:R0:W-:Y:S01]  /*1a70*/  @!P1 STL.U8 [R1+0x1d], R5 ;  /* 0x00001d0501009387 */ /* 0x0001e20000100000 */
[----:B------:R-:W-:-:S03]  /*1a80*/  ISETP.NE.AND P1, PT, R0, 0x4, PT ;  /* 0x000000040000780c */ /* 0x000fc60003f25270 */
[----:B------:R-:W-:Y:S01]  /*1a90*/  @!P0 STL.U8 [R1+0x56], R13 ;  /* 0x0000560d01008387 */ /* 0x000fe20000100000 */
[----:B------:R-:W-:-:S03]  /*1aa0*/  ISETP.NE.AND P0, PT, R15, 0x7, PT ;  /* 0x000000070f00780c */ /* 0x000fc60003f05270 */
[----:B------:R1:W-:Y:S01]  /*1ab0*/  @P3 STL.U8 [R1+0x58], R17 ;  /* 0x0000581101003387 */ /* 0x0003e20000100000 */
[----:B0-----:R-:W-:-:S03]  /*1ac0*/  IMAD.MOV.U32 R5, RZ, RZ, 0x2e ;  /* 0x0000002eff057424 */ /* 0x001fc600078e00ff */
[----:B------:R0:W-:Y:S01]  /*1ad0*/  @!P6 STL.U8 [R1+0x1b], R6 ;  /* 0x00001b060100e387 */ /* 0x0001e20000100000 */
[----:B------:R-:W-:-:S03]  /*1ae0*/  ISETP.NE.AND P6, PT, R0, 0x3, PT ;  /* 0x000000030000780c */ /* 0x000fc60003fc5270 */
[----:B------:R-:W-:Y:S01]  /*1af0*/  @P4 STL.U8 [R1+0x1f], R8 ;  /* 0x00001f0801004387 */ /* 0x000fe20000100000 */
[----:B-1----:R-:W-:-:S03]  /*1b00*/  IMAD.MOV.U32 R17, RZ, RZ, 0x51 ;  /* 0x00000051ff117424 */ /* 0x002fc600078e00ff */
[----:B------:R-:W-:Y:S01]  /*1b10*/  @!P3 STL.U8 [R1+0x58], R16 ;  /* 0x000058100100b387 */ /* 0x000fe20000100000 */
[----:B------:R-:W-:Y:S01]  /*1b20*/  ISETP.NE.AND P3, PT, R15, 0x9, PT ;  /* 0x000000090f00780c */ /* 0x000fe20003f65270 */
[----:B0-----:R-:W-:Y:S01]  /*1b30*/  IMAD.MOV.U32 R6, RZ, RZ, 0x2e ;  /* 0x0000002eff067424 */ /* 0x001fe200078e00ff */
[----:B------:R-:W-:Y:S01]  /*1b40*/  @!P4 PRMT R7, R17, 0x7610, R7 ;  /* 0x000076101107c816 */ /* 0x000fe20000000007 */
[----:B------:R0:W-:Y:S04]  /*1b50*/  @P5 STL.U8 [R1+0x21], R5 ;  /* 0x0000210501005387 */ /* 0x0001e80000100000 */
[----:B------:R1:W-:Y:S01]  /*1b60*/  @!P4 STL.U8 [R1+0x1f], R7 ;  /* 0x00001f070100c387 */ /* 0x0003e20000100000 */
[----:B------:R-:W-:Y:S02]  /*1b70*/  ISETP.NE.AND P4, PT, R15, 0x8, PT ;  /* 0x000000080f00780c */ /* 0x000fe40003f85270 */
[----:B------:R-:W-:Y:S01]  /*1b80*/  @P1 PRMT R15, R8, 0x7610, R15 ;  /* 0x00007610080f1816 */ /* 0x000fe2000000000f */
[----:B------:R2:W-:Y:S01]  /*1b90*/  @P6 STL.U8 [R1+0x5a], R6 ;  /* 0x00005a0601006387 */ /* 0x0005e20000100000 */
[----:B0-----:R-:W-:-:S03]  /*1ba0*/  IMAD.MOV.U32 R5, RZ, RZ, 0x51 ;  /* 0x00000051ff057424 */ /* 0x001fc600078e00ff */
[----:B------:R0:W-:Y:S01]  /*1bb0*/  @P1 STL.U8 [R1+0x5c], R15 ;  /* 0x00005c0f01001387 */ /* 0x0001e20000100000 */
[----:B-1----:R-:W-:-:S03]  /*1bc0*/  @P0 PRMT R7, R8, 0x7610, R7 ;  /* 0x0000761008070816 */ /* 0x002fc60000000007 */
[----:B------:R1:W-:Y:S01]  /*1bd0*/  @!P1 STL.U8 [R1+0x5c], R13 ;  /* 0x00005c0d01009387 */ /* 0x0003e20000100000 */
[----:B------:R-:W-:Y:S02]  /*1be0*/  ISETP.NE.AND P1, PT, R4, 0x1, PT ;  /* 0x000000010400780c */ /* 0x000fe40003f25270 */
[----:B--2---:R-:W-:Y:S01]  /*1bf0*/  @!P5 PRMT R6, R16, 0x7610, R6 ;  /* 0x000076101006d816 */ /* 0x004fe20000000006 */
[----:B------:R2:W-:Y:S01]  /*1c00*/  @P0 STL.U8 [R1+0x23], R7 ;  /* 0x0000230701000387 */ /* 0x0005e20000100000 */
[----:B0-----:R-:W-:-:S03]  /*1c10*/  IMAD.MOV.U32 R15, RZ, RZ, 0x51 ;  /* 0x00000051ff0f7424 */ /* 0x001fc600078e00ff */
[----:B------:R0:W-:Y:S01]  /*1c20*/  @!P0 STL.U8 [R1+0x23], R5 ;  /* 0x0000230501008387 */ /* 0x0001e20000100000 */
[----:B------:R-:W-:Y:S01]  /*1c30*/  ISETP.NE.AND P0, PT, R4, 0x2, PT ;  /* 0x000000020400780c */ /* 0x000fe20003f05270 */
[----:B-1----:R-:W-:Y:S02]  /*1c40*/  IMAD.MOV.U32 R13, RZ, RZ, 0x2e ;  /* 0x0000002eff0d7424 */ /* 0x002fe400078e00ff */
[----:B------:R1:W-:Y:S01]  /*1c50*/  @!P6 STL.U8 [R1+0x5a], R9 ;  /* 0x00005a090100e387 */ /* 0x0003e20000100000 */
[----:B------:R-:W-:Y:S02]  /*1c60*/  ISETP.NE.AND P6, PT, R0, 0x5, PT ;  /* 0x000000050000780c */ /* 0x000fe40003fc5270 */
[----:B--2---:R-:W-:Y:S01]  /*1c70*/  @!P4 PRMT R7, R15, 0x7610, R7 ;  /* 0x000076100f07c816 */ /* 0x004fe20000000007 */
[----:B------:R2:W-:Y:S01]  /*1c80*/  @P4 STL.U8 [R1+0x25], R8 ;  /* 0x0000250801004387 */ /* 0x0005e20000100000 */
[----:B------:R-:W-:Y:S02]  /*1c90*/  IMAD.MOV.U32 R15, RZ, RZ, 0x2e ;  /* 0x0000002eff0f7424 */ /* 0x000fe400078e00ff */
[----:B0-----:R-:W-:Y:S01]  /*1ca0*/  IMAD.MOV.U32 R5, RZ, RZ, 0x2e ;  /* 0x0000002eff057424 */ /* 0x001fe200078e00ff */
[----:B------:R0:W-:Y:S01]  /*1cb0*/  @!P5 STL.U8 [R1+0x21], R6 ;  /* 0x000021060100d387 */ /* 0x0001e20000100000 */
[----:B------:R-:W-:Y:S01]  /*1cc0*/  ISETP.NE.AND P5, PT, R4, 0x4, PT ;  /* 0x000000040400780c */ /* 0x000fe20003fa5270 */
[----:B-1----:R-:W-:-:S02]  /*1cd0*/  IMAD.MOV.U32 R9, RZ, RZ, 0x2e ;  /* 0x0000002eff097424 */ /* 0x002fc400078e00ff */
[----:B------:R1:W-:Y:S01]  /*1ce0*/  @!P4 STL.U8 [R1+0x25], R7 ;  /* 0x000025070100c387 */ /* 0x0003e20000100000 */
[----:B------:R-:W-:Y:S02]  /*1cf0*/  ISETP.NE.AND P4, PT, R4, 0x3, PT ;  /* 0x000000030400780c */ /* 0x000fe40003f85270 */
[----:B--2---:R-:W-:Y:S01]  /*1d00*/  @P3 PRMT R8, R9, 0x7610, R8 ;  /* 0x0000761009083816 */ /* 0x004fe20000000008 */
[----:B------:R-:W-:Y:S01]  /*1d10*/  @P6 STL.U8 [R1+0x5e], R15 ;  /* 0x00005e0f01006387 */ /* 0x000fe20000100000 */
[----:B0-----:R-:W-:-:S03]  /*1d20*/  IMAD.MOV.U32 R6, RZ, RZ, 0x2e ;  /* 0x0000002eff067424 */ /* 0x001fc600078e00ff */
[----:B------:R0:W-:Y:S01]  /*1d30*/  @P3 STL.U8 [R1+0x27], R8 ;  /* 0x0000270801003387 */ /* 0x0001e20000100000 */
[----:B-1----:R-:W-:Y:S01]  /*1d40*/  @P0 PRMT R7, R5, 0x7610, R7 ;  /* 0x0000761005070816 */ /* 0x002fe20000000007 */
[----:B------:R-:W-:Y:S02]  /*1d50*/  IMAD.MOV.U32 R5, RZ, RZ, 0x51 ;  /* 0x00000051ff057424 */ /* 0x000fe400078e00ff */
[----:B------:R1:W-:Y:S01]  /*1d60*/  @P1 STL.U8 [R1+0x41], R6 ;  /* 0x0000410601001387 */ /* 0x0003e20000100000 */
[----:B------:R-:W-:-:S03]  /*1d70*/  @!P6 PRMT R15, R16, 0x7610, R15 ;  /* 0x00007610100fe816 */ /* 0x000fc6000000000f */
[----:B------:R-:W-:Y:S01]  /*1d80*/  @P0 STL.U8 [R1+0x43], R7 ;  /* 0x0000430701000387 */ /* 0x000fe20000100000 */
[----:B0-----:R-:W-:-:S03]  /*1d90*/  IMAD.MOV.U32 R8, RZ, RZ, 0x51 ;  /* 0x00000051ff087424 */ /* 0x001fc600078e00ff */
[----:B------:R0:W-:Y:S01]  /*1da0*/  @!P3 STL.U8 [R1+0x27], R5 ;  /* 0x000027050100b387 */ /* 0x0001e20000100000 */
[----:B------:R-:W-:Y:S01]  /*1db0*/  ISETP.NE.AND P3, PT, R0, 0x6, PT ;  /* 0x000000060000780c */ /* 0x000fe20003f65270 */
[----:B-1----:R-:W-:Y:S02]  /*1dc0*/  IMAD.MOV.U32 R6, RZ, RZ, 0x51 ;  /* 0x00000051ff067424 */ /* 0x002fe400078e00ff */
[----:B------:R1:W-:Y:S01]  /*1dd0*/  @P4 STL.U8 [R1+0x45], R9 ;  /* 0x0000450901004387 */ /* 0x0003e20000100000 */
[----:B------:R-:W-:-:S03]  /*1de0*/  @!P0 PRMT R7, R8, 0x7610, R7 ;  /* 0x0000761008078816 */ /* 0x000fc60000000007 */
        /* <DEDUP_REMOVED lines=9> */
[C---:B------:R-:W-:Y:S01]  /*1e80*/  ISETP.NE.AND P6, PT, R0.reuse, 0x9, PT ;  /* 0x000000090000780c */ /* 0x040fe20003fc5270 */
[----:B0-----:R-:W-:Y:S02]  /*1e90*/  IMAD.MOV.U32 R7, RZ, RZ, 0x51 ;  /* 0x00000051ff077424 */ /* 0x001fe400078e00ff */
[----:B------:R0:W-:Y:S01]  /*1ea0*/  @!P4 STL.U8 [R1+0x45], R8 ;  /* 0x000045080100c387 */ /* 0x0001e20000100000 */
[----:B------:R-:W-:-:S03]  /*1eb0*/  ISETP.NE.AND P4, PT, R0, 0x8, PT ;  /* 0x000000080000780c */ /* 0x000fc60003f85270 */
[----:B------:R2:W-:Y:S01]  /*1ec0*/  @!P5 STL.U8 [R1+0x47], R9 ;  /* 0x000047090100d387 */ /* 0x0005e20000100000 */
[----:B------:R-:W-:Y:S01]  /*1ed0*/  ISETP.NE.AND P5, PT, R0, 0x7, PT ;  /* 0x000000070000780c */ /* 0x000fe20003fa5270 */
[----:B-1----:R-:W-:Y:S01]  /*1ee0*/  IMAD.MOV.U32 R15, RZ, RZ, 0x51 ;  /* 0x00000051ff0f7424 */ /* 0x002fe200078e00ff */
[----:B------:R-:W-:Y:S01]  /*1ef0*/  @P1 PRMT R0, R5, 0x7610, R0 ;  /* 0x0000761005001816 */ /* 0x000fe20000000000 */
[----:B------:R-:W-:Y:S01]  /*1f00*/  IMAD.MOV.U32 R5, RZ, RZ, 0x51 ;  /* 0x00000051ff057424 */ /* 0x000fe200078e00ff */
[----:B------:R-:W-:Y:S01]  /*1f10*/  @P0 STL.U8 [R1+0x4b], R6 ;  /* 0x00004b0601000387 */ /* 0x000fe20000100000 */
[----:B0-----:R-:W-:-:S03]  /*1f20*/  @!P3 PRMT R8, R7, 0x7610, R8 ;  /* 0x000076100708b816 */ /* 0x001fc60000000008 */
[----:B------:R0:W-:Y:S01]  /*1f30*/  @P1 STL.U8 [R1+0x49], R0 ;  /* 0x0000490001001387 */ /* 0x0001e20000100000 */
[----:B--2---:R-:W-:-:S03]  /*1f40*/  IMAD.MOV.U32 R9, RZ, RZ, 0x2e ;  /* 0x0000002eff097424 */ /* 0x004fc600078e00ff */
[----:B------:R-:W-:Y:S01]  /*1f50*/  @!P1 STL.U8 [R1+0x49], R5 ;  /* 0x0000490501009387 */ /* 0x000fe20000100000 */
[----:B------:R-:W-:-:S03]  /*1f60*/  ISETP.NE.AND P1, PT, R4, 0x7, PT ;  /* 0x000000070400780c */ /* 0x000fc60003f25270 */
[----:B------:R-:W-:Y:S01]  /*1f70*/  @!P0 STL.U8 [R1+0x4b], R7 ;  /* 0x00004b0701008387 */ /* 0x000fe20000100000 */
[C---:B------:R-:W-:Y:S01]  /*1f80*/  ISETP.NE.AND P0, PT, R4.reuse, 0x8, PT ;  /* 0x000000080400780c */ /* 0x040fe20003f05270 */
[----:B0-----:R-:W-:Y:S02]  /*1f90*/  IMAD.MOV.U32 R0, RZ, RZ, 0x2e ;  /* 0x0000002eff007424 */ /* 0x001fe400078e00ff */
[----:B------:R0:W-:Y:S04]  /*1fa0*/  @P3 STL.U8 [R1+0x60], R13 ;  /* 0x0000600d01003387 */ /* 0x0001e80000100000 */
[----:B------:R1:W-:Y:S01]  /*1fb0*/  @!P3 STL.U8 [R1+0x60], R8 ;  /* 0x000060080100b387 */ /* 0x0003e20000100000 */
[----:B------:R-:W-:Y:S01]  /*1fc0*/  ISETP.NE.AND P3, PT, R4, 0x9, PT ;  /* 0x000000090400780c */ /* 0x000fe20003f65270 */
[----:B------:R-:W-:-:S02]  /*1fd0*/  IMAD.MOV.U32 R4, RZ, RZ, 0x51 ;  /* 0x00000051ff047424 */ /* 0x000fc400078e00ff */
[----:B------:R2:W-:Y:S01]  /*1fe0*/  @P5 STL.U8 [R1+0x62], R9 ;  /* 0x0000620901005387 */ /* 0x0005e20000100000 */
[----:B0-----:R-:W-:Y:S02]  /*1ff0*/  IMAD.MOV.U32 R13, RZ, RZ, 0x51 ;  /* 0x00000051ff0d7424 */ /* 0x001fe400078e00ff */
[----:B------:R-:W-:Y:S01]  /*2000*/  @!P4 PRMT R7, R4, 0x7610, R7 ;  /* 0x000076100407c816 */ /* 0x000fe20000000007 */
[----:B------:R-:W-:Y:S01]  /*2010*/  @P4 STL.U8 [R1+0x64], R6 ;  /* 0x0000640601004387 */ /* 0x000fe20000100000 */
[----:B-1----:R-:W-:-:S03]  /*2020*/  IMAD.MOV.U32 R8, RZ, RZ, 0x2e ;  /* 0x0000002eff087424 */ /* 0x002fc600078e00ff */
[----:B------:R0:W-:Y:S01]  /*2030*/  @!P5 STL.U8 [R1+0x62], R13 ;  /* 0x0000620d0100d387 */ /* 0x0001e20000100000 */
[----:B------:R-:W-:Y:S01]  /*2040*/  LOP3.LUT P5, R4, R12, 0xff, RZ, 0xc0, !PT ;  /* 0x000000ff0c047812 */ /* 0x000fe200078ac0ff */
[----:B--2---:R-:W-:Y:S02]  /*2050*/  IMAD.MOV.U32 R9, RZ, RZ, 0x51 ;  /* 0x00000051ff097424 */ /* 0x004fe400078e00ff */
[----:B------:R1:W-:Y:S01]  /*2060*/  @P1 STL.U8 [R1+0x4d], R0 ;  /* 0x00004d0001001387 */ /* 0x0003e20000100000 */
[----:B------:R-:W-:-:S03]  /*2070*/  IMAD.MOV.U32 R12, RZ, RZ, 0x2e ;  /* 0x0000002eff0c7424 */ /* 0x000fc600078e00ff */
[----:B------:R2:W-:Y:S01]  /*2080*/  @!P4 STL.U8 [R1+0x64], R7 ;  /* 0x000064070100c387 */ /* 0x0005e20000100000 */
[C---:B------:R-:W-:Y:S01]  /*2090*/  ISETP.NE.AND P4, PT, R4.reuse, 0x2, PT ;  /* 0x000000020400780c */ /* 0x040fe20003f85270 */
[----:B0-----:R-:W-:Y:S02]  /*20a0*/  IMAD.MOV.U32 R13, RZ, RZ, 0x2e ;  /* 0x0000002eff0d7424 */ /* 0x001fe400078e00ff */
[----:B------:R0:W-:Y:S01]  /*20b0*/  @!P1 STL.U8 [R1+0x4d], R5 ;  /* 0x00004d0501009387 */ /* 0x0001e20000100000 */
[----:B------:R-:W-:Y:S02]  /*20c0*/  ISETP.NE.AND P1, PT, R4, 0x1, PT ;  /* 0x000000010400780c */ /* 0x000fe40003f25270 */
[----:B------:R-:W-:Y:S01]  /*20d0*/  @P0 PRMT R6, R13, 0x7610, R6 ;  /* 0x000076100d060816 */ /* 0x000fe20000000006 */
[----:B------:R3:W-:Y:S01]  /*20e0*/  @P6 STL.U8 [R1+0x66], R8 ;  /* 0x0000660801006387 */ /* 0x0007e20000100000 */
[----:B-1----:R-:W-:Y:S01]  /*20f0*/  @!P0 PRMT R0, R15, 0x7610, R0 ;  /* 0x000076100f008816 */ /* 0x002fe20000000000 */
[----:B------:R-:W-:-:S02]  /*2100*/  IMAD.MOV.U32 R15, RZ, RZ, 0x2e ;  /* 0x0000002eff0f7424 */ /* 0x000fc400078e00ff */
[----:B------:R1:W-:Y:S01]  /*2110*/  @P0 STL.U8 [R1+0x4f], R6 ;  /* 0x00004f0601000387 */ /* 0x0003e20000100000 */
[----:B--2---:R-:W-:Y:S02]  /*2120*/  IMAD.MOV.U32 R7, RZ, RZ, 0x51 ;  /* 0x00000051ff077424 */ /* 0x004fe400078e00ff */
[----:B0-----:R-:W-:Y:S01]  /*2130*/  IMAD.MOV.U32 R5, RZ, RZ, 0x2e ;  /* 0x0000002eff057424 */ /* 0x001fe200078e00ff */
[----:B------:R0:W-:Y:S01]  /*2140*/  @!P0 STL.U8 [R1+0x4f], R0 ;  /* 0x00004f0001008387 */ /* 0x0001e20000100000 */
[C---:B------:R-:W-:Y:S02]  /*2150*/  ISETP.NE.AND P0, PT, R4.reuse, 0x4, PT ;  /* 0x000000040400780c */ /* 0x040fe40003f05270 */
[----:B---3--:R-:W-:Y:S01]  /*2160*/  @P1 PRMT R8, R13, 0x7610, R8 ;  /* 0x000076100d081816 */ /* 0x008fe20000000008 */
[----:B------:R2:W-:Y:S01]  /*2170*/  @!P6 STL.U8 [R1+0x66], R9 ;  /* 0x000066090100e387 */ /* 0x0005e20000100000 */
[----:B------:R-:W-:Y:S01]  /*2180*/  ISETP.NE.AND P6, PT, R4, 0x3, PT ;  /* 0x000000030400780c */ /* 0x000fe20003fc5270 */
[----:B-1----:R-:W-:-:S02]  /*2190*/  IMAD.MOV.U32 R6, RZ, RZ, 0x51 ;  /* 0x00000051ff067424 */ /* 0x002fc400078e00ff */
[----:B------:R1:W-:Y:S01]  /*21a0*/  @P3 STL.U8 [R1+0x51], R5 ;  /* 0x0000510501003387 */ /* 0x0003e20000100000 */
[----:B0-----:R-:W-:-:S03]  /*21b0*/  IMAD.MOV.U32 R0, RZ, RZ, 0x51 ;  /* 0x00000051ff007424 */ /* 0x001fc600078e00ff */
[----:B------:R0:W-:Y:S01]  /*21c0*/  @P5 STL.U8 [R1+0x69], R12 ;  /* 0x0000690c01005387 */ /* 0x0001e20000100000 */
[----:B--2---:R-:W-:-:S03]  /*21d0*/  IMAD.MOV.U32 R9, RZ, RZ, 0x2e ;  /* 0x0000002eff097424 */ /* 0x004fc600078e00ff */
[----:B------:R2:W-:Y:S01]  /*21e0*/  @!P3 STL.U8 [R1+0x51], R0 ;  /* 0x000051000100b387 */ /* 0x0005e20000100000 */
[----:B------:R-:W-:Y:S01]  /*21f0*/  ISETP.NE.AND P3, PT, R4, 0x5, PT ;  /* 0x000000050400780c */ /* 0x000fe20003f65270 */
[----:B-1----:R-:W-:Y:S02]  /*2200*/  IMAD.MOV.U32 R5, RZ, RZ, 0x51 ;  /* 0x00000051ff057424 */ /* 0x002fe400078e00ff */
[----:B------:R-:W-:Y:S01]  /*2210*/  @P6 STL.U8 [R1+0x6f], R9 ;  /* 0x00006f0901006387 */ /* 0x000fe20000100000 */
[----:B0-----:R-:W-:-:S03]  /*2220*/  @P4 PRMT R12, R15, 0x7610, R12 ;  /* 0x000076100f0c4816 */ /* 0x001fc6000000000c */
[----:B------:R-:W-:Y:S01]  /*2230*/  @!P6 STL.U8 [R1+0x6f], R7 ;  /* 0x00006f070100e387 */ /* 0x000fe20000100000 */
[----:B------:R-:W-:-:S03]  /*2240*/  ISETP.NE.AND P6, PT, R4, 0x6, PT ;  /* 0x000000060400780c */ /* 0x000fc60003fc5270 */
[----:B------:R0:W-:Y:S04]  /*2250*/  @P4 STL.U8 [R1+0x6d], R12 ;  /* 0x00006d0c01004387 */ /* 0x0001e80000100000 */
[----:B------:R1:W-:Y:S01]  /*2260*/  @!P4 STL.U8 [R1+0x6d], R5 ;  /* 0x00006d050100c387 */ /* 0x0003e20000100000 */
[----:B--2---:R-:W-:Y:S01]  /*2270*/  LOP3.LUT P4, R0, R14, 0xff, RZ, 0xc0, !PT ;  /* 0x000000ff0e007812 */ /* 0x004fe2000788c0ff */
[----:B------:R-:W-:Y:S02]  /*2280*/  IMAD.MOV.U32 R14, RZ, RZ, 0x51 ;  /* 0x00000051ff0e7424 */ /* 0x000fe400078e00ff */
[----:B------:R2:W-:Y:S01]  /*2290*/  @P1 STL.U8 [R1+0x6b], R8 ;  /* 0x00006b0801001387 */ /* 0x0005e20000100000 */
[----:B0-----:R-:W-:-:S03]  /*22a0*/  IMAD.MOV.U32 R12, RZ, RZ, 0x2e ;  /* 0x0000002eff0c7424 */ /* 0x001fc600078e00ff */
[----:B------:R0:W-:Y:S01]  /*22b0*/  @!P1 STL.U8 [R1+0x6b], R6 ;  /* 0x00006b0601009387 */ /* 0x0001e20000100000 */
[----:B------:R-:W-:Y:S01]  /*22c0*/  ISETP.NE.AND P1, PT, R4, 0x8, PT ;  /* 0x000000080400780c */ /* 0x000fe20003f25270 */
[----:B-1----:R-:W-:Y:S01]  /*22d0*/  IMAD.MOV.U32 R5, RZ, RZ, 0x2e ;  /* 0x0000002eff057424 */ /* 0x002fe200078e00ff */
[----:B------:R-:W-:Y:S01]  /*22e0*/  @P3 PRMT R9, R12, 0x7610, R9 ;  /* 0x000076100c093816 */ /* 0x000fe20000000009 */
[----:B------:R-:W-:Y:S01]  /*22f0*/  @P0 STL.U8 [R1+0x71], R13 ;  /* 0x0000710d01000387 */ /* 0x000fe20000100000 */
[----:B--2---:R-:W-:-:S03]  /*2300*/  IMAD.MOV.U32 R8, RZ, RZ, 0x51 ;  /* 0x00000051ff087424 */ /* 0x004fc600078e00ff */
[----:B------:R1:W-:Y:S01]  /*2310*/  @!P5 STL.U8 [R1+0x69], R7 ;  /* 0x000069070100d387 */ /* 0x0003e20000100000 */
[----:B------:R-:W-:Y:S02]  /*2320*/  ISETP.NE.AND P5, PT, R4, 0x7, PT ;  /* 0x000000070400780c */ /* 0x000fe40003fa5270 */
[----:B0-----:R-:W-:Y:S01]  /*2330*/  @!P3 PRMT R6, R14, 0x7610, R6 ;  /* 0x000076100e06b816 */ /* 0x001fe20000000006 */
[----:B------:R0:W-:Y:S01]  /*2340*/  @!P0 STL.U8 [R1+0x71], R8 ;  /* 0x0000710801008387 */ /* 0x0001e20000100000 */
[----:B------:R-:W-:Y:S01]  /*2350*/  ISETP.NE.AND P0, PT, R4, 0x9, PT ;  /* 0x000000090400780c */ /* 0x000fe20003f05270 */
[----:B------:R-:W-:Y:S02]  /*2360*/  IMAD.MOV.U32 R4, RZ, RZ, 0x2e ;  /* 0x0000002eff047424 */ /* 0x000fe400078e00ff */
[----:B------:R2:W-:Y:S01]  /*2370*/  @P3 STL.U8 [R1+0x73], R9 ;  /* 0x0000730901003387 */ /* 0x0005e20000100000 */
[----:B------:R-:W-:Y:S02]  /*2380*/  IMAD.MOV.U32 R14, RZ, RZ, 0x2e ;  /* 0x0000002eff0e7424 */ /* 0x000fe400078e00ff */
[----:B-1----:R-:W-:Y:S01]  /*2390*/  IMAD.MOV.U32 R7, RZ, RZ, 0x2e ;  /* 0x0000002eff077424 */ /* 0x002fe200078e00ff */
[----:B------:R1:W-:Y:S01]  /*23a0*/  @!P3 STL.U8 [R1+0x73], R6 ;  /* 0x000073060100b387 */ /* 0x0003e20000100000 */
[----:B------:R-:W-:Y:S01]  /*23b0*/  ISETP.NE.AND P3, PT, R0, 0x1, PT ;  /* 0x000000010000780c */ /* 0x000fe20003f65270 */
[----:B0-----:R-:W-:-:S02]  /*23c0*/  IMAD.MOV.U32 R8, RZ, RZ, 0x2e ;  /* 0x0000002eff087424 */ /* 0x001fc400078e00ff */
[----:B------:R-:W-:Y:S01]  /*23d0*/  @P6 STL.U8 [R1+0x75], R4 ;  /* 0x0000750401006387 */ /* 0x000fe20000100000 */
[----:B------:R-:W-:Y:S02]  /*23e0*/  IMAD.MOV.U32 R13, RZ, RZ, 0x51 ;  /* 0x00000051ff0d7424 */ /* 0x000fe400078e00ff */
[----:B--2---:R-:W-:Y:S01]  /*23f0*/  IMAD.MOV.U32 R9, RZ, RZ, 0x51 ;  /* 0x00000051ff097424 */ /* 0x004fe200078e00ff */
[----:B------:R0:W-:Y:S01]  /*2400*/  @P1 STL.U8 [R1+0x79], R7 ;  /* 0x0000790701001387 */ /* 0x0001e20000100000 */
[----:B-1----:R-:W-:-:S03]  /*2410*/  IMAD.MOV.U32 R6, RZ, RZ, 0x51 ;  /* 0x00000051ff067424 */ /* 0x002fc600078e00ff */
[----:B------:R1:W-:Y:S02]  /*2420*/  @P4 STL.U8 [R1+0x93], R12 ;  /* 0x0000930c01004387 */ /* 0x0003e40000100000 */
[----:B------:R-:W-:Y:S02]  /*2430*/  @!P6 PRMT R4, R6, 0x7610, R4 ;  /* 0x000076100604e816 */ /* 0x000fe40000000004 */
[----:B------:R2:W-:Y:S01]  /*2440*/  @!P1 STL.U8 [R1+0x79], R6 ;  /* 0x0000790601009387 */ /* 0x0005e20000100000 */
[----:B------:R-:W-:Y:S01]  /*2450*/  ISETP.NE.AND P1, PT, R0, 0x4, PT ;  /* 0x000000040000780c */ /* 0x000fe20003f25270 */
[----:B0-----:R-:W-:Y:S02]  /*2460*/  IMAD.MOV.U32 R7, RZ, RZ, 0x51 ;  /* 0x00000051ff077424 */ /* 0x001fe400078e00ff */
[----:B------:R0:W-:Y:S01]  /*2470*/  @!P6 STL.U8 [R1+0x75], R4 ;  /* 0x000075040100e387 */ /* 0x0001e20000100000 */
[----:B-1----:R-:W-:-:S03]  /*2480*/  @P3 PRMT R12, R14, 0x7610, R12 ;  /* 0x000076100e0c3816 */ /* 0x002fc6000000000c */
[----:B------:R-:W-:Y:S01]  /*2490*/  @P5 STL.U8 [R1+0x77], R5 ;  /* 0x0000770501005387 */ /* 0x000fe20000100000 */
[----:B--2---:R-:W-:-:S03]  /*24a0*/  IMAD.MOV.U32 R6, RZ, RZ, 0x2e ;  /* 0x0000002eff067424 */ /* 0x004fc600078e00ff */
[----:B------:R1:W-:Y:S01]  /*24b0*/  @P0 STL.U8 [R1+0x7b], R8 ;  /* 0x00007b0801000387 */ /* 0x0003e20000100000 */
[----:B0-----:R-:W-:Y:S01]  /*24c0*/  PRMT R4, R11, 0x9910, RZ ;  /* 0x000099100b047816 */ /* 0x001fe200000000ff */
[----:B------:R-:W-:Y:S02]  /*24d0*/  IMAD.MOV.U32 R11, RZ, RZ, 0x2e ;  /* 0x0000002eff0b7424 */ /* 0x000fe400078e00ff */
[----:B------:R0:W-:Y:S01]  /*24e0*/  @!P4 STL.U8 [R1+0x93], R9 ;  /* 0x000093090100c387 */ /* 0x0001e20000100000 */
[----:B------:R-:W-:Y:S02]  /*24f0*/  ISETP.NE.AND P4, PT, R0, 0x2, PT ;  /* 0x000000020000780c */ /* 0x000fe40003f85270 */
[----:B------:R-:W-:Y:S01]  /*2500*/  ISETP.NE.AND P6, PT, R4, RZ, PT ;  /* 0x000000ff0400720c */ /* 0x000fe20003fc5270 */
[----:B------:R2:W-:Y:S01]  /*2510*/  @P3 STL.U8 [R1+0x95], R12 ;  /* 0x0000950c01003387 */ /* 0x0005e20000100000 */
[C---:B------:R-:W-:Y:S02]  /*2520*/  @!P5 PRMT R5, R13.reuse, 0x7610, R5 ;  /* 0x000076100d05d816 */ /* 0x040fe40000000005 */
[----:B-1----:R-:W-:Y:S01]  /*2530*/  @!P3 PRMT R8, R13, 0x7610, R8 ;  /* 0x000076100d08b816 */ /* 0x002fe20000000008 */
[----:B------:R-:W-:Y:S01]  /*2540*/  @!P0 STL.U8 [R1+0x7b], R7 ;  /* 0x00007b0701008387 */ /* 0x000fe20000100000 */
[----:B------:R-:W-:Y:S01]  /*2550*/  ISETP.NE.AND P0, PT, R0, 0x5, PT ;  /* 0x000000050000780c */ /* 0x000fe20003f05270 */
[----:B0-----:R-:W-:-:S02]  /*2560*/  IMAD.MOV.U32 R9, RZ, RZ, 0x2e ;  /* 0x0000002eff097424 */ /* 0x001fc400078e00ff */
[----:B------:R0:W-:Y:S01]  /*2570*/  @!P5 STL.U8 [R1+0x77], R5 ;  /* 0x000077050100d387 */ /* 0x0001e20000100000 */
[----:B------:R-:W-:Y:S01]  /*2580*/  ISETP.NE.AND P5, PT, R0, 0x3, PT ;  /* 0x000000030000780c */ /* 0x000fe20003fa5270 */
[----:B--2---:R-:W-:Y:S02]  /*2590*/  IMAD.MOV.U32 R12, RZ, RZ, 0x2e ;  /* 0x0000002eff0c7424 */ /* 0x004fe400078e00ff */
[----:B------:R1:W-:Y:S01]  /*25a0*/  @!P3 STL.U8 [R1+0x95], R8 ;  /* 0x000095080100b387 */ /* 0x0003e20000100000 */
[----:B------:R-:W-:Y:S01]  /*25b0*/  ISETP.NE.AND P3, PT, R4, 0x1, PT ;  /* 0x000000010400780c */ /* 0x000fe20003f65270 */
[----:B------:R-:W-:Y:S02]  /*25c0*/  IMAD.MOV.U32 R13, RZ, RZ, 0x2e ;  /* 0x0000002eff0d7424 */ /* 0x000fe400078e00ff */
[----:B------:R2:W-:Y:S01]  /*25d0*/  @P1 STL.U8 [R1+0x9b], R12 ;  /* 0x00009b0c01001387 */ /* 0x0005e20000100000 */
[----:B0-----:R-:W-:-:S03]  /*25e0*/  IMAD.MOV.U32 R5, RZ, RZ, 0x2e ;  /* 0x0000002eff057424 */ /* 0x001fc600078e00ff */
[----:B------:R0:W-:Y:S01]  /*25f0*/  @P4 STL.U8 [R1+0x97], R9 ;  /* 0x0000970901004387 */ /* 0x0001e20000100000 */
[----:B-1----:R-:W-:-:S03]  /*2600*/  IMAD.MOV.U32 R8, RZ, RZ, 0x51 ;  /* 0x00000051ff087424 */ /* 0x002fc600078e00ff */
[----:B------:R-:W-:Y:S01]  /*2610*/  @P6 STL.U8 [R1+0x7e], R5 ;  /* 0x00007e0501006387 */ /* 0x000fe20000100000 */
[----:B--2---:R-:W-:-:S03]  /*2620*/  IMAD.MOV.U32 R12, RZ, RZ, 0x51 ;  /* 0x00000051ff0c7424 */ /* 0x004fc600078e00ff */
[----:B------:R1:W-:Y:S01]  /*2630*/  @P0 STL.U8 [R1+0x9d], R13 ;  /* 0x00009d0d01000387 */ /* 0x0003e20000100000 */
[----:B0-----:R-:W-:-:S03]  /*2640*/  IMAD.MOV.U32 R9, RZ, RZ, 0x51 ;  /* 0x00000051ff097424 */ /* 0x001fc600078e00ff */
[----:B------:R0:W-:Y:S01]  /*2650*/  @P5 STL.U8 [R1+0x99], R11 ;  /* 0x0000990b01005387 */ /* 0x0001e20000100000 */
[----:B------:R-:W-:Y:S01]  /*2660*/  @!P6 PRMT R5, R12, 0x7610, R5 ;  /* 0x000076100c05e816 */ /* 0x000fe20000000005 */
[----:B------:R-:W-:Y:S02]  /*2670*/  IMAD.MOV.U32 R12, RZ, RZ, 0x2e ;  /* 0x0000002eff0c7424 */ /* 0x000fe400078e00ff */
[----:B------:R2:W-:Y:S01]  /*2680*/  @P3 STL.U8 [R1+0x80], R6 ;  /* 0x0000800601003387 */ /* 0x0005e20000100000 */
[----:B-1----:R-:W-:-:S03]  /*2690*/  IMAD.MOV.U32 R13, RZ, RZ, 0x51 ;  /* 0x00000051ff0d7424 */ /* 0x002fc600078e00ff */
[----:B------:R1:W-:Y:S01]  /*26a0*/  @!P6 STL.U8 [R1+0x7e], R5 ;  /* 0x00007e050100e387 */ /* 0x0003e20000100000 */
[----:B------:R-:W-:Y:S01]  /*26b0*/  ISETP.NE.AND P6, PT, R4, 0x2, PT ;  /* 0x000000020400780c */ /* 0x000fe20003fc5270 */
[----:B0-----:R-:W-:Y:S02]  /*26c0*/  IMAD.MOV.U32 R11, RZ, RZ, 0x51 ;  /* 0x00000051ff0b7424 */ /* 0x001fe400078e00ff */
[----:B------:R0:W-:Y:S01]  /*26d0*/  @!P4 STL.U8 [R1+0x97], R7 ;  /* 0x000097070100c387 */ /* 0x0001e20000100000 */
[C---:B------:R-:W-:Y:S01]  /*26e0*/  ISETP.NE.AND P4, PT, R0.reuse, 0x6, PT ;  /* 0x000000060000780c */ /* 0x040fe20003f85270 */
[----:B--2---:R-:W-:Y:S02]  /*26f0*/  IMAD.MOV.U32 R6, RZ, RZ, 0x51 ;  /* 0x00000051ff067424 */ /* 0x004fe400078e00ff */
[----:B------:R-:W-:Y:S01]  /*2700*/  @!P1 STL.U8 [R1+0x9b], R9 ;  /* 0x00009b0901009387 */ /* 0x000fe20000100000 */
[----:B------:R-:W-:Y:S01]  /*2710*/  ISETP.NE.AND P1, PT, R0, 0x7, PT ;  /* 0x000000070000780c */ /* 0x000fe20003f25270 */
[----:B-1----:R-:W-:Y:S01]  /*2720*/  IMAD.MOV.U32 R5, RZ, RZ, 0x51 ;  /* 0x00000051ff057424 */ /* 0x002fe200078e00ff */
[----:B------:R-:W-:Y:S01]  /*2730*/  SEL R6, R6, 0x2e, !P2 ;  /* 0x0000002e06067807 */ /* 0x000fe20005000000 */
[----:B------:R-:W-:Y:S01]  /*2740*/  @!P0 STL.U8 [R1+0x9d], R11 ;  /* 0x00009d0b01008387 */ /* 0x000fe20000100000 */
[----:B------:R-:W-:-:S02]  /*2750*/  ISETP.NE.AND P2, PT, R0, 0x8, PT ;  /* 0x000000080000780c */ /* 0x000fc40003f45270 */
[----:B0-----:R-:W-:Y:S01]  /*2760*/  @!P3 PRMT R7, R13, 0x7610, R7 ;  /* 0x000076100d07b816 */ /* 0x001fe20000000007 */
[----:B------:R0:W-:Y:S01]  /*2770*/  @!P5 STL.U8 [R1+0x99], R8 ;  /* 0x000099080100d387 */ /* 0x0001e20000100000 */
[----:B------:R-:W-:Y:S01]  /*2780*/  ISETP.NE.AND P0, PT, R0, 0x9, PT ;  /* 0x000000090000780c */ /* 0x000fe20003f05270 */
[----:B------:R-:W-:Y:S01]  /*2790*/  IMAD.MOV.U32 R0, RZ, RZ, 0x2e ;  /* 0x0000002eff007424 */ /* 0x000fe200078e00ff */
[C---:B------:R-:W-:Y:S01]  /*27a0*/  ISETP.NE.AND P5, PT, R4.reuse, 0x3, PT ;  /* 0x000000030400780c */ /* 0x040fe20003fa5270 */
[----:B------:R1:W-:Y:S01]  /*27b0*/  @!P3 STL.U8 [R1+0x80], R7 ;  /* 0x000080070100b387 */ /* 0x0003e20000100000 */
[----:B------:R-:W-:Y:S01]  /*27c0*/  ISETP.NE.AND P3, PT, R4, 0x4, PT ;  /* 0x000000040400780c */ /* 0x000fe20003f65270 */
[----:B------:R-:W-:Y:S02]  /*27d0*/  IMAD.MOV.U32 R13, RZ, RZ, 0x2e ;  /* 0x0000002eff0d7424 */ /* 0x000fe400078e00ff */
[----:B------:R-:W-:Y:S01]  /*27e0*/  @P6 STL.U8 [R1+0x82], R0 ;  /* 0x0000820001006387 */ /* 0x000fe20000100000 */
[----:B0-----:R-:W-:-:S03]  /*27f0*/  IMAD.MOV.U32 R8, RZ, RZ, 0x2e ;  /* 0x0000002eff087424 */ /* 0x001fc600078e00ff */
[----:B------:R0:W-:Y:S01]  /*2800*/  @!P6 STL.U8 [R1+0x82], R5 ;  /* 0x000082050100e387 */ /* 0x0001e20000100000 */
[----:B------:R-:W-:Y:S01]  /*2810*/  ISETP.NE.AND P6, PT, R4, 0x5, PT ;  /* 0x000000050400780c */ /* 0x000fe20003fc5270 */
[----:B-1----:R-:W-:Y:S01]  /*2820*/  IMAD.MOV.U32 R7, RZ, RZ, 0x2e ;  /* 0x0000002eff077424 */ /* 0x002fe200078e00ff */
[----:B------:R-:W-:Y:S01]  /*2830*/  @P1 PRMT R11, R8, 0x7610, R11 ;  /* 0x00007610080b1816 */ /* 0x000fe2000000000b */
[----:B------:R1:W-:Y:S04]  /*2840*/  @P4 STL.U8 [R1+0x9f], R12 ;  /* 0x00009f0c01004387 */ /* 0x0003e80000100000 */
[----:B------:R2:W-:Y:S01]  /*2850*/  STL.U8 [R1], R6 ;  /* 0x0000000601007387 */ /* 0x0005e20000100000 */
[----:B0-----:R-:W-:-:S03]  /*2860*/  IMAD.MOV.U32 R5, RZ, RZ, 0x2e ;  /* 0x0000002eff057424 */ /* 0x001fc600078e00ff */
[----:B------:R0:W-:Y:S01]  /*2870*/  @P1 STL.U8 [R1+0xa1], R11 ;  /* 0x0000a10b01001387 */ /* 0x0001e20000100000 */
[----:B-1----:R-:W-:-:S03]  /*2880*/  IMAD.MOV.U32 R12, RZ, RZ, 0x51 ;  /* 0x00000051ff0c7424 */ /* 0x002fc600078e00ff */
[----:B------:R-:W-:Y:S01]  /*2890*/  @P5 STL.U8 [R1+0x84], R7 ;  /* 0x0000840701005387 */ /* 0x000fe20000100000 */
[----:B--2---:R-:W-:Y:S01]  /*28a0*/  IMAD.MOV.U32 R6, RZ, RZ, 0x51 ;  /* 0x00000051ff067424 */ /* 0x004fe200078e00ff */
[----:B------:R-:W-:Y:S02]  /*28b0*/  @!P3 PRMT R0, R12, 0x7610, R0 ;  /* 0x000076100c00b816 */ /* 0x000fe40000000000 */
[----:B------:R-:W-:Y:S01]  /*28c0*/  @P3 STL.U8 [R1+0x86], R8 ;  /* 0x0000860801003387 */ /* 0x000fe20000100000 */
[----:B------:R-:W-:Y:S02]  /*28d0*/  IMAD.MOV.U32 R12, RZ, RZ, 0x2e ;  /* 0x0000002eff0c7424 */ /* 0x000fe400078e00ff */
[----:B0-----:R-:W-:Y:S01]  /*28e0*/  IMAD.MOV.U32 R11, RZ, RZ, 0x51 ;  /* 0x00000051ff0b7424 */ /* 0x001fe200078e00ff */
[----:B------:R-:W-:Y:S01]  /*28f0*/  @!P4 STL.U8 [R1+0x9f], R9 ;  /* 0x00009f090100c387 */ /* 0x000fe20000100000 */
[----:B------:R-:W-:-:S03]  /*2900*/  ISETP.NE.AND P4, PT, R4, 0x6, PT ;  /* 0x000000060400780c */ /* 0x000fc60003f85270 */
[----:B------:R0:W-:Y:S01]  /*2910*/  @!P1 STL.U8 [R1+0xa1], R11 ;  /* 0x0000a10b01009387 */ /* 0x0001e20000100000 */
[----:B------:R-:W-:-:S03]  /*2920*/  ISETP.NE.AND P1, PT, R4, 0x9, PT ;  /* 0x000000090400780c */ /* 0x000fc60003f25270 */
[----:B------:R-:W-:Y:S01]  /*2930*/  @!P5 STL.U8 [R1+0x84], R6 ;  /* 0x000084060100d387 */ /* 0x000fe20000100000 */
[----:B------:R-:W-:-:S03]  /*2940*/  ISETP.NE.AND P5, PT, R4, 0x7, PT ;  /* 0x000000070400780c */ /* 0x000fc60003fa5270 */
[----:B------:R1:W-:Y:S01]  /*2950*/  @!P3 STL.U8 [R1+0x86], R0 ;  /* 0x000086000100b387 */ /* 0x0003e20000100000 */
[----:B------:R-:W-:Y:S01]  /*2960*/  ISETP.NE.AND P3, PT, R4, 0x8, PT ;  /* 0x000000080400780c */ /* 0x000fe20003f65270 */
[----:B0-----:R-:W-:Y:S01]  /*2970*/  IMAD.MOV.U32 R11, RZ, RZ, 0x2e ;  /* 0x0000002eff0b7424 */ /* 0x001fe200078e00ff */
[----:B------:R-:W-:Y:S01]  /*2980*/  @P6 PRMT R4, R5, 0x7610, R4 ;  /* 0x0000761005046816 */ /* 0x000fe20000000004 */
[----:B------:R-:W-:Y:S01]  /*2990*/  IMAD.MOV.U32 R5, RZ, RZ, 0x51 ;  /* 0x00000051ff057424 */ /* 0x000fe200078e00ff */
[----:B------:R-:W-:Y:S04]  /*29a0*/  @P2 STL.U8 [R1+0xa3], R8 ;  /* 0x0000a30801002387 */ /* 0x000fe80000100000 */
[----:B------:R0:W-:Y:S01]  /*29b0*/  @P6 STL.U8 [R1+0x88], R4 ;  /* 0x0000880401006387 */ /* 0x0001e20000100000 */
[----:B-1----:R-:W-:Y:S01]  /*29c0*/  PRMT R0, R10, 0x9910, RZ ;  /* 0x000099100a007816 */ /* 0x002fe200000000ff */
[----:B------:R-:W-:-:S02]  /*29d0*/  IMAD.MOV.U32 R10, RZ, RZ, 0x2e ;  /* 0x0000002eff0a7424 */ /* 0x000fc400078e00ff */
[----:B------:R1:W-:Y:S01]  /*29e0*/  @!P2 STL.U8 [R1+0xa3], R9 ;  /* 0x0000a3090100a387 */ /* 0x0003e20000100000 */
[----:B------:R-:W-:-:S03]  /*29f0*/  ISETP.NE.AND P2, PT, R0, 0x2, PT ;  /* 0x000000020000780c */ /* 0x000fc60003f45270 */
[----:B------:R-:W-:Y:S01]  /*2a00*/  @!P6 STL.U8 [R1+0x88], R5 ;  /* 0x000088050100e387 */ /* 0x000fe20000100000 */
[----:B------:R-:W-:Y:S01]  /*2a10*/  ISETP.NE.AND P6, PT, R0, RZ, PT ;  /* 0x000000ff0000720c */ /* 0x000fe20003fc5270 */
[----:B0-----:R-:W-:Y:S02]  /*2a20*/  IMAD.MOV.U32 R4, RZ, RZ, 0x2e ;  /* 0x0000002eff047424 */ /* 0x001fe400078e00ff */
[----:B------:R0:W-:Y:S01]  /*2a30*/  @P4 STL.U8 [R1+0x8a], R7 ;  /* 0x00008a0701004387 */ /* 0x0001e20000100000 */
[----:B-1----:R-:W-:-:S03]  /*2a40*/  IMAD.MOV.U32 R9, RZ, RZ, 0x2e ;  /* 0x0000002eff097424 */ /* 0x002fc600078e00ff */
[----:B------:R-:W-:Y:S01]  /*2a50*/  @!P4 STL.U8 [R1+0x8a], R6 ;  /* 0x00008a060100c387 */ /* 0x000fe20000100000 */
[----:B------:R-:W-:-:S03]  /*2a60*/  ISETP.NE.AND P4, PT, R0, 0x1, PT ;  /* 0x000000010000780c */ /* 0x000fc60003f85270 */
[----:B------:R1:W-:Y:S01]  /*2a70*/  @P0 STL.U8 [R1+0xa5], R11 ;  /* 0x0000a50b01000387 */ /* 0x0003e20000100000 */
[----:B0-----:R-:W-:-:S03]  /*2a80*/  @P3 PRMT R7, R8, 0x7610, R7 ;  /* 0x0000761008073816 */ /* 0x001fc60000000007 */
[----:B------:R-:W-:Y:S01]  /*2a90*/  @P5 STL.U8 [R1+0x8c], R4 ;  /* 0x00008c0401005387 */ /* 0x000fe20000100000 */
[----:B------:R-:W-:-:S03]  /*2aa0*/  @P1 PRMT R8, R10, 0x7610, R8 ;  /* 0x000076100a081816 */ /* 0x000fc60000000008 */
[----:B------:R0:W-:Y:S01]  /*2ab0*/  @P6 STL.U8 [R1+0xa8], R9 ;  /* 0x0000a80901006387 */ /* 0x0001e20000100000 */
[----:B-1----:R-:W-:Y:S01]  /*2ac0*/  @P2 PRMT R11, R12, 0x7610, R11 ;  /* 0x000076100c0b2816 */ /* 0x002fe2000000000b */
[----:B------:R-:W-:Y:S02]  /*2ad0*/  IMAD.MOV.U32 R12, RZ, RZ, 0x51 ;  /* 0x00000051ff0c7424 */ /* 0x000fe400078e00ff */
[----:B------:R1:W-:Y:S01]  /*2ae0*/  @P3 STL.U8 [R1+0x8e], R7 ;  /* 0x00008e0701003387 */ /* 0x0003e20000100000 */
[----:B------:R-:W-:-:S03]  /*2af0*/  @!P5 PRMT R4, R6, 0x7610, R4 ;  /* 0x000076100604d816 */ /* 0x000fc60000000004 */
[----:B------:R2:W-:Y:S01]  /*2b00*/  @P1 STL.U8 [R1+0x90], R8 ;  /* 0x0000900801001387 */ /* 0x0005e20000100000 */
[----:B0-----:R-:W-:-:S03]  /*2b10*/  IMAD.MOV.U32 R9, RZ, RZ, 0x51 ;  /* 0x00000051ff097424 */ /* 0x001fc600078e00ff */
[----:B------:R0:W-:Y:S01]  /*2b20*/  @!P0 STL.U8 [R1+0xa5], R5 ;  /* 0x0000a50501008387 */ /* 0x0001e20000100000 */
[C---:B------:R-:W-:Y:S01]  /*2b30*/  ISETP.NE.AND P0, PT, R0.reuse, 0x3, PT ;  /* 0x000000030000780c */ /* 0x040fe20003f05270 */
[----:B-1----:R-:W-:Y:S02]  /*2b40*/  IMAD.MOV.U32 R7, RZ, RZ, 0x51 ;  /* 0x00000051ff077424 */ /* 0x002fe400078e00ff */
[----:B------:R1:W-:Y:S01]  /*2b50*/  @!P5 STL.U8 [R1+0x8c], R4 ;  /* 0x00008c040100d387 */ /* 0x0003e20000100000 */
[----:B------:R-:W-:Y:S01]  /*2b60*/  ISETP.NE.AND P5, PT, R0, 0x8, PT ;  /* 0x000000080000780c */ /* 0x000fe20003fa5270 */
[----:B--2---:R-:W-:Y:S02]  /*2b70*/  IMAD.MOV.U32 R8, RZ, RZ, 0x51 ;  /* 0x00000051ff087424 */ /* 0x004fe400078e00ff */
[----:B------:R-:W-:Y:S01]  /*2b80*/  @P4 STL.U8 [R1+0xaa], R10 ;  /* 0x0000aa0a01004387 */ /* 0x000fe20000100000 */
[----:B0-----:R-:W-:-:S03]  /*2b90*/  @!P3 PRMT R5, R12, 0x7610, R5 ;  /* 0x000076100c05b816 */ /* 0x001fc60000000005 */
[----:B------:R0:W-:Y:S01]  /*2ba0*/  @P2 STL.U8 [R1+0xac], R11 ;  /* 0x0000ac0b01002387 */ /* 0x0001e20000100000 */
[----:B-1----:R-:W-:Y:S01]  /*2bb0*/  @!P2 PRMT R4, R9, 0x7610, R4 ;  /* 0x000076100904a816 */ /* 0x002fe20000000004 */
[----:B------:R-:W-:Y:S02]  /*2bc0*/  IMAD.MOV.U32 R9, RZ, RZ, 0x2e ;  /* 0x0000002eff097424 */ /* 0x000fe400078e00ff */
[----:B------:R1:W-:Y:S01]  /*2bd0*/  @!P3 STL.U8 [R1+0x8e], R5 ;  /* 0x00008e050100b387 */ /* 0x0003e20000100000 */
[----:B------:R-:W-:-:S03]  /*2be0*/  ISETP.NE.AND P3, PT, R0, 0x4, PT ;  /* 0x000000040000780c */ /* 0x000fc60003f65270 */
[----:B------:R2:W-:Y:S01]  /*2bf0*/  @!P1 STL.U8 [R1+0x90], R6 ;  /* 0x0000900601009387 */ /* 0x0005e20000100000 */
[C---:B------:R-:W-:Y:S01]  /*2c00*/  ISETP.NE.AND P1, PT, R0.reuse, 0x5, PT ;  /* 0x000000050000780c */ /* 0x040fe20003f25270 */
[----:B0-----:R-:W-:Y:S02]  /*2c10*/  IMAD.MOV.U32 R11, RZ, RZ, 0x2e ;  /* 0x0000002eff0b7424 */ /* 0x001fe400078e00ff */
[----:B------:R0:W-:Y:S01]  /*2c20*/  @!P6 STL.U8 [R1+0xa8], R7 ;  /* 0x0000a8070100e387 */ /* 0x0001e20000100000 */
[C---:B------:R-:W-:Y:S01]  /*2c30*/  ISETP.NE.AND P6, PT, R0.reuse, 0x7, PT ;  /* 0x000000070000780c */ /* 0x040fe20003fc5270 */
[----:B-1----:R-:W-:Y:S02]  /*2c40*/  IMAD.MOV.U32 R5, RZ, RZ, 0x2e ;  /* 0x0000002eff057424 */ /* 0x002fe400078e00ff */
[----:B------:R1:W-:Y:S01]  /*2c50*/  @!P4 STL.U8 [R1+0xaa], R8 ;  /* 0x0000aa080100c387 */ /* 0x0003e20000100000 */
[C---:B------:R-:W-:Y:S02]  /*2c60*/  ISETP.NE.AND P4, PT, R0.reuse, 0x6, PT ;  /* 0x000000060000780c */ /* 0x040fe40003f85270 */
[----:B--2---:R-:W-:Y:S01]  /*2c70*/  @P3 PRMT R6, R9, 0x7610, R6 ;  /* 0x0000761009063816 */ /* 0x004fe20000000006 */
[----:B------:R2:W-:Y:S01]  /*2c80*/  @!P2 STL.U8 [R1+0xac], R4 ;  /* 0x0000ac040100a387 */ /* 0x0005e20000100000 */
[----:B------:R-:W-:Y:S01]  /*2c90*/  ISETP.NE.AND P2, PT, R0, 0x9, PT ;  /* 0x000000090000780c */ /* 0x000fe20003f45270 */
[----:B0-----:R-:W-:Y:S01]  /*2ca0*/  IMAD.MOV.U32 R7, RZ, RZ, 0x2e ;  /* 0x0000002eff077424 */ /* 0x001fe200078e00ff */
[----:B------:R-:W0:Y:S01]  /*2cb0*/  LDC.U16 R0, c[0x0][0x388] ;  /* 0x0000e200ff007b82 */ /* 0x000e220000000400 */
[----:B------:R3:W-:Y:S01]  /*2cc0*/  @P0 STL.U8 [R1+0xae], R5 ;  /* 0x0000ae0501000387 */ /* 0x0007e20000100000 */
[----:B-1----:R-:W-:-:S03]  /*2cd0*/  IMAD.MOV.U32 R8, RZ, RZ, 0x2e ;  /* 0x0000002eff087424 */ /* 0x002fc600078e00ff */
[----:B------:R1:W-:Y:S01]  /*2ce0*/  @P6 STL.U8 [R1+0xb6], R9 ;  /* 0x0000b60901006387 */ /* 0x0003e20000100000 */
[----:B--2---:R-:W2:Y:S01]  /*2cf0*/  S2R R4, SR_LANEID ;  /* 0x0000000000047919 */ /* 0x004ea20000000000 */
[----:B---3--:R-:W-:-:S04]  /*2d00*/  IMAD.MOV.U32 R5, RZ, RZ, 0x51 ;  /* 0x00000051ff057424 */ /* 0x008fc800078e00ff */
[----:B------:R3:W-:Y:S01]  /*2d10*/  @P2 STL.U8 [R1+0xba], R11 ;  /* 0x0000ba0b01002387 */ /* 0x0007e20000100000 */
[----:B-1----:R-:W-:-:S03]  /*2d20*/  IMAD.MOV.U32 R9, RZ, RZ, 0x51 ;  /* 0x00000051ff097424 */ /* 0x002fc600078e00ff */
[----:B------:R1:W-:Y:S04]  /*2d30*/  @!P0 STL.U8 [R1+0xae], R5 ;  /* 0x0000ae0501008387 */ /* 0x0003e80000100000 */
[----:B------:R-:W-:Y:S01]  /*2d40*/  @!P6 STL.U8 [R1+0xb6], R9 ;  /* 0x0000b6090100e387 */ /* 0x000fe20000100000 */
[----:B---3--:R-:W-:Y:S01]  /*2d50*/  IMAD.MOV.U32 R11, RZ, RZ, 0x51 ;  /* 0x00000051ff0b7424 */ /* 0x008fe200078e00ff */
[----:B0-----:R-:W-:Y:S02]  /*2d60*/  LOP3.LUT P0, R0, R0, 0xff, RZ, 0xc0, !PT ;  /* 0x000000ff00007812 */ /* 0x001fe4000780c0ff */
[----:B------:R0:W-:Y:S01]  /*2d70*/  @P3 STL.U8 [R1+0xb0], R6 ;  /* 0x0000b00601003387 */ /* 0x0001e20000100000 */
[----:B-1----:R-:W-:Y:S01]  /*2d80*/  @!P2 PRMT R5, R12, 0x7610, R5 ;  /* 0x000076100c05a816 */ /* 0x002fe20000000005 */
[----:B------:R-:W-:-:S02]  /*2d90*/  IMAD.MOV.U32 R12, RZ, RZ, 0x2e ;  /* 0x0000002eff0c7424 */ /* 0x000fc400078e00ff */
[----:B------:R1:W-:Y:S04]  /*2da0*/  @P1 STL.U8 [R1+0xb2], R7 ;  /* 0x0000b20701001387 */ /* 0x0003e80000100000 */
[----:B------:R3:W-:Y:S01]  /*2db0*/  @!P2 STL.U8 [R1+0xba], R5 ;  /* 0x0000ba050100a387 */ /* 0x0007e20000100000 */
[----:B------:R-:W-:Y:S01]  /*2dc0*/  ISETP.NE.AND P2, PT, R0, 0x1, PT ;  /* 0x000000010000780c */ /* 0x000fe20003f45270 */
[----:B0-----:R-:W-:Y:S02]  /*2dd0*/  IMAD.MOV.U32 R6, RZ, RZ, 0x51 ;  /* 0x00000051ff067424 */ /* 0x001fe400078e00ff */
[----:B------:R0:W-:Y:S01]  /*2de0*/  @P5 STL.U8 [R1+0xb8], R10 ;  /* 0x0000b80a01005387 */ /* 0x0001e20000100000 */
[----:B-1----:R-:W-:Y:S01]  /*2df0*/  IMAD.MOV.U32 R7, RZ, RZ, 0x51 ;  /* 0x00000051ff077424 */ /* 0x002fe200078e00ff */
[----:B--2---:R-:W-:-:S02]  /*2e00*/  ISETP.EQ.U32.AND P6, PT, R4, UR4, PT ;  /* 0x0000000404007c0c */ /* 0x004fc4000bfc2070 */
[----:B------:R1:W-:Y:S01]  /*2e10*/  @!P3 STL.U8 [R1+0xb0], R6 ;  /* 0x0000b0060100b387 */ /* 0x0003e20000100000 */
[----:B---3--:R-:W-:Y:S01]  /*2e20*/  IMAD.MOV.U32 R5, RZ, RZ, 0x2e ;  /* 0x0000002eff057424 */ /* 0x008fe200078e00ff */
[C---:B------:R-:W-:Y:S01]  /*2e30*/  ISETP.NE.AND P3, PT, R0.reuse, 0x2, PT ;  /* 0x000000020000780c */ /* 0x040fe20003f65270 */
[----:B------:R-:W2:Y:S01]  /*2e40*/  LDCU.64 UR4, c[0x0][0x358] ;  /* 0x00006b00ff0477ac */ /* 0x000ea20008000a00 */
[----:B------:R3:W-:Y:S01]  /*2e50*/  @!P1 STL.U8 [R1+0xb2], R7 ;  /* 0x0000b20701009387 */ /* 0x0007e20000100000 */
[----:B0-----:R-:W-:Y:S01]  /*2e60*/  IMAD.MOV.U32 R10, RZ, RZ, 0x51 ;  /* 0x00000051ff0a7424 */ /* 0x001fe200078e00ff */
[----:B------:R-:W-:Y:S01]  /*2e70*/  @P2 PRMT R4, R5, 0x7610, R4 ;  /* 0x0000761005042816 */ /* 0x000fe20000000004 */
[----:B------:R-:W-:Y:S01]  /*2e80*/  IMAD.MOV.U32 R5, RZ, RZ, 0x51 ;  /* 0x00000051ff057424 */ /* 0x000fe200078e00ff */
[----:B------:R0:W-:Y:S01]  /*2e90*/  @P4 STL.U8 [R1+0xb4], R8 ;  /* 0x0000b40801004387 */ /* 0x0001e20000100000 */
[----:B------:R-:W-:Y:S01]  /*2ea0*/  ISETP.NE.AND P1, PT, R0, 0x5, PT ;  /* 0x000000050000780c */ /* 0x000fe20003f25270 */
[----:B-1----:R-:W-:-:S02]  /*2eb0*/  IMAD.MOV.U32 R6, RZ, RZ, 0x2e ;  /* 0x0000002eff067424 */ /* 0x002fc400078e00ff */
[----:B------:R-:W-:Y:S01]  /*2ec0*/  @P2 STL.U8 [R1+0xbf], R4 ;  /* 0x0000bf0401002387 */ /* 0x000fe20000100000 */
[----:B---3--:R-:W-:-:S03]  /*2ed0*/  @!P0 PRMT R7, R11, 0x7610, R7 ;  /* 0x000076100b078816 */ /* 0x008fc60000000007 */
[----:B------:R1:W-:Y:S01]  /*2ee0*/  @!P2 STL.U8 [R1+0xbf], R5 ;  /* 0x0000bf050100a387 */ /* 0x0003e20000100000 */
[----:B0-----:R-:W-:-:S03]  /*2ef0*/  IMAD.MOV.U32 R8, RZ, RZ, 0x51 ;  /* 0x00000051ff087424 */ /* 0x001fc600078e00ff */
[----:B------:R0:W-:Y:S01]  /*2f00*/  @!P5 STL.U8 [R1+0xb8], R10 ;  /* 0x0000b80a0100d387 */ /* 0x0001e20000100000 */
[----:B------:R-:W-:-:S03]  /*2f10*/  ISETP.NE.AND P5, PT, R0, 0x4, PT ;  /* 0x000000040000780c */ /* 0x000fc60003fa5270 */
[----:B------:R3:W-:Y:S01]  /*2f20*/  @P0 STL.U8 [R1+0xbd], R6 ;  /* 0x0000bd0601000387 */ /* 0x0007e20000100000 */
[----:B-1----:R-:W2:Y:S03]  /*2f30*/  LDC.64 R4, c[0x0][0x380] ;  /* 0x0000e000ff047b82 */ /* 0x002ea60000000a00 */
[----:B------:R1:W-:Y:S01]  /*2f40*/  @!P0 STL.U8 [R1+0xbd], R7 ;  /* 0x0000bd0701008387 */ /* 0x0003e20000100000 */
[C---:B------:R-:W-:Y:S01]  /*2f50*/  ISETP.NE.AND P2, PT, R0.reuse, 0x7, PT ;  /* 0x000000070000780c */ /* 0x040fe20003f45270 */
[----:B0-----:R-:W-:Y:S02]  /*2f60*/  IMAD.MOV.U32 R10, RZ, RZ, 0x2e ;  /* 0x0000002eff0a7424 */ /* 0x001fe400078e00ff */
[----:B------:R0:W-:Y:S01]  /*2f70*/  @!P4 STL.U8 [R1+0xb4], R8 ;  /* 0x0000b4080100c387 */ /* 0x0001e20000100000 */
[----:B------:R-:W-:Y:S01]  /*2f80*/  ISETP.NE.AND P4, PT, R0, 0x3, PT ;  /* 0x000000030000780c */ /* 0x000fe20003f85270 */
[----:B---3--:R-:W-:-:S02]  /*2f90*/  IMAD.MOV.U32 R6, RZ, RZ, 0x51 ;  /* 0x00000051ff067424 */ /* 0x008fc400078e00ff */
[----:B------:R-:W-:Y:S01]  /*2fa0*/  @P5 STL.U8 [R1+0xc5], R12 ;  /* 0x0000c50c01005387 */ /* 0x000fe20000100000 */
[----:B-1----:R-:W2:Y:S03]  /*2fb0*/  POPC R7, UR6 ;  /* 0x0000000600077d09 */ /* 0x002ea60008000000 */
[----:B------:R-:W-:Y:S01]  /*2fc0*/  @P1 STL.U8 [R1+0xc7], R13 ;  /* 0x0000c70d01001387 */ /* 0x000fe20000100000 */
[----:B0-----:R-:W-:Y:S01]  /*2fd0*/  IMAD.MOV.U32 R8, RZ, RZ, 0x2e ;  /* 0x0000002eff087424 */ /* 0x001fe200078e00ff */
[----:B------:R-:W-:-:S04]  /*2fe0*/  ISETP.NE.AND P0, PT, R0, 0x6, PT ;  /* 0x000000060000780c */ /* 0x000fc80003f05270 */
[----:B------:R-:W-:Y:S04]  /*2ff0*/  @P4 STL.U8 [R1+0xc3], R10 ;  /* 0x0000c30a01004387 */ /* 0x000fe80000100000 */
[----:B------:R0:W-:Y:S04]  /*3000*/  @P3 STL.U8 [R1+0xc1], R8 ;  /* 0x0000c10801003387 */ /* 0x0001e80000100000 */
[----:B--2---:R-:W-:Y:S04]  /*3010*/  @P6 REDG.E.ADD.STRONG.GPU desc[UR4][R4.64], R7 ;  /* 0x000000070400698e */ /* 0x004fe8000c12e104 */
[----:B------:R-:W-:Y:S01]  /*3020*/  @!P3 STL.U8 [R1+0xc1], R9 ;  /* 0x0000c1090100b387 */ /* 0x000fe20000100000 */
[----:B0-----:R-:W-:Y:S01]  /*3030*/  @!P5 PRMT R8, R6, 0x7610, R8 ;  /* 0x000076100608d816 */ /* 0x001fe20000000008 */
[----:B------:R-:W-:-:S02]  /*3040*/  IMAD.MOV.U32 R6, RZ, RZ, 0x20 ;  /* 0x00000020ff067424 */ /* 0x000fc400078e00ff */
[----:B------:R-:W-:Y:S04]  /*3050*/  @!P4 STL.U8 [R1+0xc3], R11 ;  /* 0x0000c30b0100c387 */ /* 0x000fe80000100000 */
[----:B------:R0:W-:Y:S01]  /*3060*/  @!P5 STL.U8 [R1+0xc5], R8 ;  /* 0x0000c5080100d387 */ /* 0x0001e20000100000 */
[----:B------:R-:W-:-:S03]  /*3070*/  ISETP.NE.AND P3, PT, R0, 0x8, PT ;  /* 0x000000080000780c */ /* 0x000fc60003f65270 */
[----:B------:R-:W-:Y:S04]  /*3080*/  STL.U8 [R1+0x1], R6 ;  /* 0x0000010601007387 */ /* 0x000fe80000100000 */
[----:B------:R-:W-:Y:S04]  /*3090*/  STL.U8 [R1+0x3], R6 ;  /* 0x0000030601007387 */ /* 0x000fe80000100000 */
[----:B0-----:R0:W2:Y:S01]  /*30a0*/  LDG.E R8, desc[UR4][R4.64] ;  /* 0x0000000404087981 */ /* 0x0010a2000c1e1900 */
[----:B------:R-:W-:Y:S01]  /*30b0*/  ISETP.NE.AND P4, PT, R0, 0x9, PT ;  /* 0x000000090000780c */ /* 0x000fe20003f85270 */
[----:B------:R-:W-:Y:S01]  /*30c0*/  IMAD.MOV.U32 R0, RZ, RZ, 0x2e ;  /* 0x0000002eff007424 */ /* 0x000fe200078e00ff */
[----:B------:R-:W1:Y:S01]  /*30d0*/  LDCU.64 UR4, c[0x4][0x8] ;  /* 0x01000100ff0477ac */ /* 0x000e620008000a00 */
[----:B------:R-:W-:Y:S04]  /*30e0*/  STL.U8 [R1+0x5], R6 ;  /* 0x0000050601007387 */ /* 0x000fe80000100000 */
[----:B------:R-:W-:Y:S01]  /*30f0*/  STL.U8 [R1+0x7], R6 ;  /* 0x0000070601007387 */ /* 0x000fe20000100000 */
[----:B0-----:R-:W-:Y:S01]  /*3100*/  @!P1 PRMT R5, R9, 0x7610, R5 ;  /* 0x0000761009059816 */ /* 0x001fe20000000005 */
[----:B------:R-:W-:Y:S01]  /*3110*/  IMAD.MOV.U32 R9, RZ, RZ, 0x2e ;  /* 0x0000002eff097424 */ /* 0x000fe200078e00ff */
[----:B------:R-:W-:Y:S01]  /*3120*/  @P0 PRMT R4, R0, 0x7610, R4 ;  /* 0x0000761000040816 */ /* 0x000fe20000000004 */
[----:B------:R-:W-:Y:S01]  /*3130*/  IMAD.MOV.U32 R0, RZ, RZ, 0xa ;  /* 0x0000000aff007424 */ /* 0x000fe200078e00ff */
[----:B------:R-:W-:Y:S02]  /*3140*/  STL.U8 [R1+0x9], R6 ;  /* 0x0000090601007387 */ /* 0x000fe40000100000 */
[----:B------:R-:W-:-:S02]  /*3150*/  @P2 PRMT R7, R9, 0x7610, R7 ;  /* 0x0000761009072816 */ /* 0x000fc40000000007 */
[----:B------:R-:W-:Y:S01]  /*3160*/  @P3 PRMT R9, R10, 0x7610, R9 ;  /* 0x000076100a093816 */ /* 0x000fe20000000009 */
[----:B------:R0:W-:Y:S04]  /*3170*/  @P0 STL.U8 [R1+0xc9], R4 ;  /* 0x0000c90401000387 */ /* 0x0001e80000100000 */
[----:B------:R-:W-:Y:S04]  /*3180*/  STL.U8 [R1+0xb], R6 ;  /* 0x00000b0601007387 */ /* 0x000fe80000100000 */
[----:B------:R-:W-:Y:S01]  /*3190*/  STL.U8 [R1+0xd], R6 ;  /* 0x00000d0601007387 */ /* 0x000fe20000100000 */
[----:B0-----:R-:W-:-:S03]  /*31a0*/  IMAD.MOV.U32 R4, RZ, RZ, 0x2e ;  /* 0x0000002eff047424 */ /* 0x001fc600078e00ff */
[----:B------:R-:W-:Y:S04]  /*31b0*/  STL.U8 [R1+0xf], R6 ;  /* 0x00000f0601007387 */ /* 0x000fe80000100000 */
        /* <DEDUP_REMOVED lines=85> */
[----:B------:R-:W-:Y:S04]  /*3710*/  STL.64 [R1+0xe8], R2 ;  /* 0x0000e80201007387 */ /* 0x000fe80000100a00 */
[----:B------:R-:W-:Y:S04]  /*3720*/  @!P1 STL.U8 [R1+0xc7], R5 ;  /* 0x0000c70501009387 */ /* 0x000fe80000100000 */
[----:B------:R-:W-:Y:S04]  /*3730*/  @P2 STL.U8 [R1+0xcb], R7 ;  /* 0x0000cb0701002387 */ /* 0x000fe80000100000 */
        /* <DEDUP_REMOVED lines=18> */
[----:B------:R0:W-:Y:S04]  /*3860*/  STL.U8 [R1+0xd1], R0 ;  /* 0x0000d10001007387 */ /* 0x0001e80000100000 */
[----:B------:R-:W-:Y:S01]  /*3870*/  @P4 STL.U8 [R1+0xcf], R4 ;  /* 0x0000cf0401004387 */ /* 0x000fe20000100000 */
[----:B0-----:R-:W-:-:S03]  /*3880*/  MOV R0, 0x0 ;  /* 0x0000000000007802 */ /* 0x001fc60000000f00 */
[----:B------:R0:W-:Y:S04]  /*3890*/  @!P4 STL.U8 [R1+0xcf], R11 ;  /* 0x0000cf0b0100c387 */ /* 0x0001e80000100000 */
[----:B------:R-:W-:Y:S04]  /*38a0*/  @!P3 STL.U8 [R1+0xcd], R9 ;  /* 0x0000cd090100b387 */ /* 0x000fe80000100000 */
[----:B--2---:R-:W-:Y:S01]  /*38b0*/  STL [R1+0xe0], R8 ;  /* 0x0000e00801007387 */ /* 0x004fe20000100800 */
[----:B0-----:R0:W2:Y:S03]  /*38c0*/  LDC.64 R10, c[0x4][R0] ;  /* 0x01000000000a7b82 */ /* 0x0010a60000000a00 */
[----:B------:R-:W-:Y:S01]  /*38d0*/  STL.U8 [R1+0xd2], RZ ;  /* 0x0000d2ff01007387 */ /* 0x000fe20000100000 */
[----:B------:R-:W-:-:S02]  /*38e0*/  IMAD.MOV.U32 R5, RZ, RZ, 0x51 ;  /* 0x00000051ff057424 */ /* 0x000fc400078e00ff */
[----:B------:R-:W-:-:S03]  /*38f0*/  IMAD.MOV.U32 R7, RZ, RZ, 0x51 ;  /* 0x00000051ff077424 */ /* 0x000fc600078e00ff */
[----:B------:R3:W-:Y:S01]  /*3900*/  @!P0 STL.U8 [R1+0xc9], R5 ;  /* 0x0000c90501008387 */ /* 0x0007e20000100000 */
[----:B------:R-:W-:Y:S01]  /*3910*/  IADD3 R6, P0, PT, R2, 0xe0, RZ ;  /* 0x000000e002067810 */ /* 0x000fe20007f1e0ff */
[----:B-1----:R-:W-:Y:S02]  /*3920*/  IMAD.U32 R4, RZ, RZ, UR4 ;  /* 0x00000004ff047e24 */ /* 0x002fe4000f8e00ff */
[----:B------:R1:W-:Y:S01]  /*3930*/  @!P2 STL.U8 [R1+0xcb], R7 ;  /* 0x0000cb070100a387 */ /* 0x0003e20000100000 */
[----:B---3--:R-:W-:Y:S02]  /*3940*/  IMAD.U32 R5, RZ, RZ, UR5 ;  /* 0x00000005ff057e24 */ /* 0x008fe4000f8e00ff */
[----:B01----:R-:W-:-:S07]  /*3950*/  IMAD.X R7, RZ, RZ, R3, P0 ;  /* 0x000000ffff077224 */ /* 0x003fce00000e0603 */
[----:B------:R-:W-:-:S07]  /*3960*/  LEPC R20, `(.L_x_0) ;  /* 0x000000001014794e */ /* 0x000fce0000000000 */
[----:B--2---:R-:W-:Y:S05]  /*3970*/  CALL.ABS.NOINC R10 ;  /* 0x000000000a007343 */ /* 0x004fea0003c00000 */
.L_x_0:
[----:B------:R-:W-:Y:S05]  /*3980*/  EXIT ;  /* 0x000000000000794d */ /* 0x000fea0003800000 */
.L_x_1:
[----:B------:R-:W-:-:S00]  /*3990*/  BRA `(.L_x_1) ;  /* 0xfffffffc00fc7947 */ /* 0x000fc0000383ffff */
[----:B------:R-:W-:-:S00]  /*39a0*/  NOP ;  /* 0x0000000000007918 */ /* 0x000fc00000000000 */
        /* <DEDUP_REMOVED lines=13> */
.L_x_2:


//--------------------- .nv.global.init           --------------------------
	.section	.nv.global.init,"aw",@progbits
.nv.global.init:
	.type		$str,@object
	.size		$str,(.L_0 - $str)
$str:
        /*0000*/ 	.byte	0x25, 0x64, 0x2e, 0x0a, 0x25, 0x73, 0x0a, 0x00
.L_0:


//--------------------- .nv.shared.reserved.0     --------------------------
	.section	.nv.shared.reserved.0,"aw",@nobits
	.weak		__nv_reservedSMEM_offset_0_alias
	.size		__nv_reservedSMEM_offset_0_alias, 0, 64
	.other		__nv_reservedSMEM_offset_0_alias,@"STO_CUDA_RESERVED_SHARED STV_DEFAULT"
__nv_reservedSMEM_offset_0_alias:
	.zero		0
	.zero		64


//--------------------- .nv.constant0._Z5queenPii --------------------------
	.section	.nv.constant0._Z5queenPii,"a",@progbits
	.sectionflags	@""
	.align	4
.nv.constant0._Z5queenPii:
	.zero		908


//--------------------- SYMBOLS --------------------------

	.type		.nv.reservedSmem.offset0,@object
	.size		.nv.reservedSmem.offset0,0x4
	.type		vprintf,@function
